	.target	sm_100a

	.elftype	@"ET_EXEC"


//--------------------- .note.nv.tkinfo           --------------------------
	.section	.note.nv.tkinfo,"",@"SHT_NOTE"
	.sectionflags	@"SHF_NOTE_NV_TKINFO"
	.tkinfo
        /*0018*/ 	.word	0x00000002
        /*0030*/ 	.string	""
        /*0030*/ 	.string	"ptxas"
        /*0030*/ 	.string	"Cuda compilation tools, release 13.0, V13.0.88"
        /*0030*/ 	.string	"Build cuda_13.0.r13.0/compiler.36424714_0"
        /*0030*/ 	.string	"-arch sm_100a -m 64 "



//--------------------- .note.nv.cuinfo           --------------------------
	.section	.note.nv.cuinfo,"",@"SHT_NOTE"
	.sectionflags	@"SHF_NOTE_NV_CUINFO"
        /*0018*/ 	.short	0x0002
        /*001a*/ 	.short	0x0064
        /*001c*/ 	.short	0x0082
	.zero		2


//--------------------- .nv.info                  --------------------------
	.section	.nv.info,"",@"SHT_CUDA_INFO"
	.align	4


	//----- nvinfo : EIATTR_REGCOUNT
	.align		4
        /*0000*/ 	.byte	0x04, 0x2f
        /*0002*/ 	.short	(.L_19 - .L_18)
	.align		4
.L_18:
        /*0004*/ 	.word	index@(_ZN7cutlass13device_kernelINS_4gemm6kernel13GemmUniversalIN4cute5tupleIJiiiiEEENS1_10collective13CollectiveMmaINS1_35MainloopSm100TmaUmmaWarpSpecializedILi6ELi2ELi4ENS5_IJNS4_1CILi4EEESB_NSA_ILi1EEEEEEEENS5_IJNSA_ILi128EEESF_NSA_ILi64EEEEEENS_6half_tENS5_IJlSC_lEEESI_NS5_IJSC_llEEENS4_8TiledMMAINS4_8MMA_AtomIJNS4_26SM100_MMA_F16BF16_2x1SM_SSISI_SI_fLi128ELi128ELNS4_4UMMA5MajorE0ELSP_1ELNSO_7ScaleInE0ELSQ_0EEEEEENS4_6LayoutINS5_IJSC_SC_SC_EEENS5_IJNSA_ILi0EEESV_SV_EEEEENS5_IJNS4_10UnderscoreESY_SY_EEEEENS4_28SM100_TMA_2SM_LOAD_MULTICASTENS4_14ComposedLayoutINS4_7SwizzleILi3ELi4ELi3EEENS4_18smem_ptr_flag_bitsILi16EEENST_INS5_IJNSA_ILi8EEESG_EEENS5_IJSG_SC_EEEEEEEvNS4_8identityES11_NS12_IS14_S16_NST_INS5_IJSG_S17_EEENS5_IJSC_SG_EEEEEEEvS1C_EENS_8epilogue10collective18CollectiveEpilogueINS1I_23Sm100TmaWarpSpecializedILi4ELi2ELi16ELb1ELb0EEEJNS5_IJSG_SF_SG_EEENS5_IJNST_ISG_SC_EENST_INS5_IJNSA_ILi16EEENSA_ILi2EEEEEES1E_EEEEESI_SJ_SI_SJ_NS1I_6fusion15FusionCallbacksIS1M_NS1U_17LinearCombinationISI_fSI_fLNS_15FloatRoundStyleE2EEES1N_S1T_JEEENS4_5SM1004TMEM4LOAD26SM100_TMEM_LOAD_32dp32b16xENS4_13SM90_TMA_LOADENS12_INS13_ILi1ELi4ELi3EEES16_NST_INS5_IJS17_S1P_EEENS5_IJS1P_SC_EEEEEEENS4_39AutoVectorizingCopyWithAssumedAlignmentILi128EEENS4_14SM90_TMA_STOREES29_S2B_S2B_EEEvvEEEEvNT_6ParamsE)
        /*0008*/ 	.word	0x00000045


	//----- nvinfo : EIATTR_FRAME_SIZE
	.align		4
.L_19:
        /*000c*/ 	.byte	0x04, 0x11
        /*000e*/ 	.short	(.L_21 - .L_20)
	.align		4
.L_20:
        /*0010*/ 	.word	index@($__internal_2_$__cuda_sm10x_tcgen05_guardrail_trap_unallocated_columns_being_dealloced)
        /*0014*/ 	.word	0x00000000


	//----- nvinfo : EIATTR_FRAME_SIZE
	.align		4
.L_21:
        /*0018*/ 	.byte	0x04, 0x11
        /*001a*/ 	.short	(.L_23 - .L_22)
	.align		4
.L_22:
        /*001c*/ 	.word	index@($__internal_1_$__cuda_sm10x_tcgen05_guardrail_trap_phase_invalid_during_alloc)
        /*0020*/ 	.word	0x00000000


	//----- nvinfo : EIATTR_FRAME_SIZE
	.align		4
.L_23:
        /*0024*/ 	.byte	0x04, 0x11
        /*0026*/ 	.short	(.L_25 - .L_24)
	.align		4
.L_24:
        /*0028*/ 	.word	index@($__internal_0_$__cuda_sm10x_tcgen05_guardrail_trap_col_being_dealloced_not_returned_by_alloc)
        /*002c*/ 	.word	0x00000000


	//----- nvinfo : EIATTR_FRAME_SIZE
	.align		4
.L_25:
        /*0030*/ 	.byte	0x04, 0x11
        /*0032*/ 	.short	(.L_27 - .L_26)
	.align		4
.L_26:
        /*0034*/ 	.word	index@(_ZN7cutlass13device_kernelINS_4gemm6kernel13GemmUniversalIN4cute5tupleIJiiiiEEENS1_10collective13CollectiveMmaINS1_35MainloopSm100TmaUmmaWarpSpecializedILi6ELi2ELi4ENS5_IJNS4_1CILi4EEESB_NSA_ILi1EEEEEEEENS5_IJNSA_ILi128EEESF_NSA_ILi64EEEEEENS_6half_tENS5_IJlSC_lEEESI_NS5_IJSC_llEEENS4_8TiledMMAINS4_8MMA_AtomIJNS4_26SM100_MMA_F16BF16_2x1SM_SSISI_SI_fLi128ELi128ELNS4_4UMMA5MajorE0ELSP_1ELNSO_7ScaleInE0ELSQ_0EEEEEENS4_6LayoutINS5_IJSC_SC_SC_EEENS5_IJNSA_ILi0EEESV_SV_EEEEENS5_IJNS4_10UnderscoreESY_SY_EEEEENS4_28SM100_TMA_2SM_LOAD_MULTICASTENS4_14ComposedLayoutINS4_7SwizzleILi3ELi4ELi3EEENS4_18smem_ptr_flag_bitsILi16EEENST_INS5_IJNSA_ILi8EEESG_EEENS5_IJSG_SC_EEEEEEEvNS4_8identityES11_NS12_IS14_S16_NST_INS5_IJSG_S17_EEENS5_IJSC_SG_EEEEEEEvS1C_EENS_8epilogue10collective18CollectiveEpilogueINS1I_23Sm100TmaWarpSpecializedILi4ELi2ELi16ELb1ELb0EEEJNS5_IJSG_SF_SG_EEENS5_IJNST_ISG_SC_EENST_INS5_IJNSA_ILi16EEENSA_ILi2EEEEEES1E_EEEEESI_SJ_SI_SJ_NS1I_6fusion15FusionCallbacksIS1M_NS1U_17LinearCombinationISI_fSI_fLNS_15FloatRoundStyleE2EEES1N_S1T_JEEENS4_5SM1004TMEM4LOAD26SM100_TMEM_LOAD_32dp32b16xENS4_13SM90_TMA_LOADENS12_INS13_ILi1ELi4ELi3EEES16_NST_INS5_IJS17_S1P_EEENS5_IJS1P_SC_EEEEEEENS4_39AutoVectorizingCopyWithAssumedAlignmentILi128EEENS4_14SM90_TMA_STOREES29_S2B_S2B_EEEvvEEEEvNT_6ParamsE)
        /*0038*/ 	.word	0x00000000


	//----- nvinfo : EIATTR_MIN_STACK_SIZE
	.align		4
.L_27:
        /*003c*/ 	.byte	0x04, 0x12
        /*003e*/ 	.short	(.L_29 - .L_28)
	.align		4
.L_28:
        /*0040*/ 	.word	index@(_ZN7cutlass13device_kernelINS_4gemm6kernel13GemmUniversalIN4cute5tupleIJiiiiEEENS1_10collective13CollectiveMmaINS1_35MainloopSm100TmaUmmaWarpSpecializedILi6ELi2ELi4ENS5_IJNS4_1CILi4EEESB_NSA_ILi1EEEEEEEENS5_IJNSA_ILi128EEESF_NSA_ILi64EEEEEENS_6half_tENS5_IJlSC_lEEESI_NS5_IJSC_llEEENS4_8TiledMMAINS4_8MMA_AtomIJNS4_26SM100_MMA_F16BF16_2x1SM_SSISI_SI_fLi128ELi128ELNS4_4UMMA5MajorE0ELSP_1ELNSO_7ScaleInE0ELSQ_0EEEEEENS4_6LayoutINS5_IJSC_SC_SC_EEENS5_IJNSA_ILi0EEESV_SV_EEEEENS5_IJNS4_10UnderscoreESY_SY_EEEEENS4_28SM100_TMA_2SM_LOAD_MULTICASTENS4_14ComposedLayoutINS4_7SwizzleILi3ELi4ELi3EEENS4_18smem_ptr_flag_bitsILi16EEENST_INS5_IJNSA_ILi8EEESG_EEENS5_IJSG_SC_EEEEEEEvNS4_8identityES11_NS12_IS14_S16_NST_INS5_IJSG_S17_EEENS5_IJSC_SG_EEEEEEEvS1C_EENS_8epilogue10collective18CollectiveEpilogueINS1I_23Sm100TmaWarpSpecializedILi4ELi2ELi16ELb1ELb0EEEJNS5_IJSG_SF_SG_EEENS5_IJNST_ISG_SC_EENST_INS5_IJNSA_ILi16EEENSA_ILi2EEEEEES1E_EEEEESI_SJ_SI_SJ_NS1I_6fusion15FusionCallbacksIS1M_NS1U_17LinearCombinationISI_fSI_fLNS_15FloatRoundStyleE2EEES1N_S1T_JEEENS4_5SM1004TMEM4LOAD26SM100_TMEM_LOAD_32dp32b16xENS4_13SM90_TMA_LOADENS12_INS13_ILi1ELi4ELi3EEES16_NST_INS5_IJS17_S1P_EEENS5_IJS1P_SC_EEEEEEENS4_39AutoVectorizingCopyWithAssumedAlignmentILi128EEENS4_14SM90_TMA_STOREES29_S2B_S2B_EEEvvEEEEvNT_6ParamsE)
        /*0044*/ 	.word	0x00000000
.L_29:


//--------------------- .nv.compat                --------------------------
	.section	.nv.compat,"",@"SHT_CUDA_COMPAT_INFO"
	.align	4
        /*0000*/ 	.byte	0x02, 0x09, 0x01, 0x00, 0x02, 0x02, 0x02, 0x00, 0x02, 0x05, 0x05, 0x00, 0x03, 0x07, 0x01, 0x01
        /*0010*/ 	.byte	0x02, 0x03, 0x01, 0x00, 0x02, 0x06, 0x01, 0x00, 0x04, 0x0b, 0x08, 0x00, 0x09, 0x00, 0x00, 0x00
        /*0020*/ 	.byte	0x00, 0x00, 0x00, 0x00


//--------------------- .nv.info._ZN7cutlass13device_kernelINS_4gemm6kernel13GemmUniversalIN4cute5tupleIJiiiiEEENS1_10collective13CollectiveMmaINS1_35MainloopSm100TmaUmmaWarpSpecializedILi6ELi2ELi4ENS5_IJNS4_1CILi4EEESB_NSA_ILi1EEEEEEEENS5_IJNSA_ILi128EEESF_NSA_ILi64EEEEEENS_6half_tENS5_IJlSC_lEEESI_NS5_IJSC_llEEENS4_8TiledMMAINS4_8MMA_AtomIJNS4_26SM100_MMA_F16BF16_2x1SM_SSISI_SI_fLi128ELi128ELNS4_4UMMA5MajorE0ELSP_1ELNSO_7ScaleInE0ELSQ_0EEEEEENS4_6LayoutINS5_IJSC_SC_SC_EEENS5_IJNSA_ILi0EEESV_SV_EEEEENS5_IJNS4_10UnderscoreESY_SY_EEEEENS4_28SM100_TMA_2SM_LOAD_MULTICASTENS4_14ComposedLayoutINS4_7SwizzleILi3ELi4ELi3EEENS4_18smem_ptr_flag_bitsILi16EEENST_INS5_IJNSA_ILi8EEESG_EEENS5_IJSG_SC_EEEEEEEvNS4_8identityES11_NS12_IS14_S16_NST_INS5_IJSG_S17_EEENS5_IJSC_SG_EEEEEEEvS1C_EENS_8epilogue10collective18CollectiveEpilogueINS1I_23Sm100TmaWarpSpecializedILi4ELi2ELi16ELb1ELb0EEEJNS5_IJSG_SF_SG_EEENS5_IJNST_ISG_SC_EENST_INS5_IJNSA_ILi16EEENSA_ILi2EEEEEES1E_EEEEESI_SJ_SI_SJ_NS1I_6fusion15FusionCallbacksIS1M_NS1U_17LinearCombinationISI_fSI_fLNS_15FloatRoundStyleE2EEES1N_S1T_JEEENS4_5SM1004TMEM4LOAD26SM100_TMEM_LOAD_32dp32b16xENS4_13SM90_TMA_LOADENS12_INS13_ILi1ELi4ELi3EEES16_NST_INS5_IJS17_S1P_EEENS5_IJS1P_SC_EEEEEEENS4_39AutoVectorizingCopyWithAssumedAlignmentILi128EEENS4_14SM90_TMA_STOREES29_S2B_S2B_EEEvvEEEEvNT_6ParamsE --------------------------
	.section	.nv.info._ZN7cutlass13device_kernelINS_4gemm6kernel13GemmUniversalIN4cute5tupleIJiiiiEEENS1_10collective13CollectiveMmaINS1_35MainloopSm100TmaUmmaWarpSpecializedILi6ELi2ELi4ENS5_IJNS4_1CILi4EEESB_NSA_ILi1EEEEEEEENS5_IJNSA_ILi128EEESF_NSA_ILi64EEEEEENS_6half_tENS5_IJlSC_lEEESI_NS5_IJSC_llEEENS4_8TiledMMAINS4_8MMA_AtomIJNS4_26SM100_MMA_F16BF16_2x1SM_SSISI_SI_fLi128ELi128ELNS4_4UMMA5MajorE0ELSP_1ELNSO_7ScaleInE0ELSQ_0EEEEEENS4_6LayoutINS5_IJSC_SC_SC_EEENS5_IJNSA_ILi0EEESV_SV_EEEEENS5_IJNS4_10UnderscoreESY_SY_EEEEENS4_28SM100_TMA_2SM_LOAD_MULTICASTENS4_14ComposedLayoutINS4_7SwizzleILi3ELi4ELi3EEENS4_18smem_ptr_flag_bitsILi16EEENST_INS5_IJNSA_ILi8EEESG_EEENS5_IJSG_SC_EEEEEEEvNS4_8identityES11_NS12_IS14_S16_NST_INS5_IJSG_S17_EEENS5_IJSC_SG_EEEEEEEvS1C_EENS_8epilogue10collective18CollectiveEpilogueINS1I_23Sm100TmaWarpSpecializedILi4ELi2ELi16ELb1ELb0EEEJNS5_IJSG_SF_SG_EEENS5_IJNST_ISG_SC_EENST_INS5_IJNSA_ILi16EEENSA_ILi2EEEEEES1E_EEEEESI_SJ_SI_SJ_NS1I_6fusion15FusionCallbacksIS1M_NS1U_17LinearCombinationISI_fSI_fLNS_15FloatRoundStyleE2EEES1N_S1T_JEEENS4_5SM1004TMEM4LOAD26SM100_TMEM_LOAD_32dp32b16xENS4_13SM90_TMA_LOADENS12_INS13_ILi1ELi4ELi3EEES16_NST_INS5_IJS17_S1P_EEENS5_IJS1P_SC_EEEEEEENS4_39AutoVectorizingCopyWithAssumedAlignmentILi128EEENS4_14SM90_TMA_STOREES29_S2B_S2B_EEEvvEEEEvNT_6ParamsE,"",@"SHT_CUDA_INFO"
	.sectionflags	@""
	.align	4


	//----- nvinfo : EIATTR_CUDA_API_VERSION
	.align		4
        /*0000*/ 	.byte	0x04, 0x37
        /*0002*/ 	.short	(.L_31 - .L_30)
.L_30:
        /*0004*/ 	.word	0x00000082


	//----- nvinfo : EIATTR_KPARAM_INFO
	.align		4
.L_31:
        /*0008*/ 	.byte	0x04, 0x17
        /*000a*/ 	.short	(.L_33 - .L_32)
.L_32:
        /*000c*/ 	.word	0x00000000
        /*0010*/ 	.short	0x0000
        /*0012*/ 	.short	0x0000
        /*0014*/ 	.byte	0x00, 0xf0, 0x01, 0x20


	//----- nvinfo : EIATTR_AT_ENTRY_FRAGMENTS
	.align		4
.L_33:
        /*0018*/ 	.byte	0x04, 0x4f
        /*001a*/ 	.short	(.L_35 - .L_34)


	//   ....[0]....
.L_34:
        /*001c*/ 	.word	0x00000007


	//----- nvinfo : EIATTR_RESERVED_SMEM_USED
	.align		4
.L_35:
        /*0020*/ 	.byte	0x01, 0x41
	.zero		2


	//----- nvinfo : EIATTR_SPARSE_MMA_MASK
	.align		4
        /*0024*/ 	.byte	0x03, 0x50
        /*0026*/ 	.short	0x0000


	//----- nvinfo : EIATTR_TCGEN05_2CTA_USED
	.align		4
        /*0028*/ 	.byte	0x01, 0x52
	.zero		2


	//----- nvinfo : EIATTR_MAXREG_COUNT
	.align		4
        /*002c*/ 	.byte	0x03, 0x1b
        /*002e*/ 	.short	0x00ff


	//----- nvinfo : EIATTR_NUM_BARRIERS
	.align		4
        /*0030*/ 	.byte	0x02, 0x4c
        /*0032*/ 	.byte	0x07
	.zero		1


	//----- nvinfo : EIATTR_EXTERNS
	.align		4
        /*0034*/ 	.byte	0x04, 0x0f
        /*0036*/ 	.short	(.L_37 - .L_36)


	//   ....[0]....
	.align		4
.L_36:
        /*0038*/ 	.word	index@(__assertfail)


	//----- nvinfo : EIATTR_MERCURY_ISA_VERSION
	.align		4
.L_37:
        /*003c*/ 	.byte	0x03, 0x5f
        /*003e*/ 	.short	0x0101


	//----- nvinfo : EIATTR_INT_WARP_WIDE_INSTR_OFFSETS
	.align		4
        /*0040*/ 	.byte	0x04, 0x31
        /*0042*/ 	.short	(.L_39 - .L_38)


	//   ....[0]....
.L_38:
        /*0044*/ 	.word	0x00000da0


	//   ....[1]....
        /*0048*/ 	.word	0x00000e40


	//   ....[2]....
        /*004c*/ 	.word	0x00004720


	//   ....[3]....
        /*0050*/ 	.word	0x00004750


	//   ....[4]....
        /*0054*/ 	.word	0x00004770


	//   ....[5]....
        /*0058*/ 	.word	0x000052b0


	//   ....[6]....
        /*005c*/ 	.word	0x00005350


	//   ....[7]....
        /*0060*/ 	.word	0x00005410


	//   ....[8]....
        /*0064*/ 	.word	0x00005480


	//   ....[9]....
        /*0068*/ 	.word	0x00005540


	//   ....[10]....
        /*006c*/ 	.word	0x000055e0


	//   ....[11]....
        /*0070*/ 	.word	0x00005650


	//   ....[12]....
        /*0074*/ 	.word	0x00005710


	//   ....[13]....
        /*0078*/ 	.word	0x000057b0


	//   ....[14]....
        /*007c*/ 	.word	0x00005850


	//   ....[15]....
        /*0080*/ 	.word	0x00005940


	//   ....[16]....
        /*0084*/ 	.word	0x00005a10


	//----- nvinfo : EIATTR_COOP_GROUP_MASK_REGIDS
	.align		4
.L_39:
        /*0088*/ 	.byte	0x04, 0x29
        /*008a*/ 	.short	(.L_41 - .L_40)


	//   ....[0]....
.L_40:
        /*008c*/ 	.word	0xffffffff


	//   ....[1]....
        /*0090*/ 	.word	0xffffffff


	//   ....[2]....
        /*0094*/ 	.word	0xffffffff


	//   ....[3]....
        /*0098*/ 	.word	0xffffffff


	//   ....[4]....
        /*009c*/ 	.word	0xffffffff


	//   ....[5]....
        /*00a0*/ 	.word	0xffffffff


	//   ....[6]....
        /*00a4*/ 	.word	0xffffffff


	//   ....[7]....
        /*00a8*/ 	.word	0xffffffff


	//   ....[8]....
        /*00ac*/ 	.word	0xffffffff


	//   ....[9]....
        /*00b0*/ 	.word	0xffffffff


	//   ....[10]....
        /*00b4*/ 	.word	0xffffffff


	//   ....[11]....
        /*00b8*/ 	.word	0xffffffff


	//   ....[12]....
        /*00bc*/ 	.word	0xffffffff


	//   ....[13]....
        /*00c0*/ 	.word	0xffffffff


	//----- nvinfo : EIATTR_COOP_GROUP_INSTR_OFFSETS
	.align		4
.L_41:
        /*00c4*/ 	.byte	0x04, 0x28
        /*00c6*/ 	.short	(.L_43 - .L_42)


	//   ....[0]....
.L_42:
        /*00c8*/ 	.word	0x000000b0


	//   ....[1]....
        /*00cc*/ 	.word	0x00000510


	//   ....[2]....
        /*00d0*/ 	.word	0x00000710


	//   ....[3]....
        /*00d4*/ 	.word	0x000008a0


	//   ....[4]....
        /*00d8*/ 	.word	0x00000990


	//   ....[5]....
        /*00dc*/ 	.word	0x00000af0


	//   ....[6]....
        /*00e0*/ 	.word	0x00000c80


	//   ....[7]....
        /*00e4*/ 	.word	0x00000ec0


	//   ....[8]....
        /*00e8*/ 	.word	0x00002540


	//   ....[9]....
        /*00ec*/ 	.word	0x00003510


	//   ....[10]....
        /*00f0*/ 	.word	0x000039e0


	//   ....[11]....
        /*00f4*/ 	.word	0x00003a10


	//   ....[12]....
        /*00f8*/ 	.word	0x00004620


	//   ....[13]....
        /*00fc*/ 	.word	0x00004830


	//----- nvinfo : EIATTR_VRC_CTA_INIT_COUNT
	.align		4
.L_43:
        /*0100*/ 	.byte	0x02, 0x4a
        /*0102*/ 	.byte	0x80
	.zero		1


	//----- nvinfo : EIATTR_SYSCALL_OFFSETS
	.align		4
        /*0104*/ 	.byte	0x04, 0x46
        /*0106*/ 	.short	(.L_45 - .L_44)


	//   ....[0]....
.L_44:
        /*0108*/ 	.word	0x00006590


	//   ....[1]....
        /*010c*/ 	.word	0x00006680


	//   ....[2]....
        /*0110*/ 	.word	0x00006db0


	//   ....[3]....
        /*0114*/ 	.word	0x000076e0


	//   ....[4]....
        /*0118*/ 	.word	0x00007fb0


	//   ....[5]....
        /*011c*/ 	.word	0x00008880


	//----- nvinfo : EIATTR_MBARRIER_INSTR_OFFSETS
	.align		4
.L_45:
        /*0120*/ 	.byte	0x04, 0x39
        /*0122*/ 	.short	(.L_47 - .L_46)


	//   ....[0]....
.L_46:
        /*0124*/ 	.word	0x00000640
        /*0128*/ 	.word	0x000000ff
        /*012c*/ 	.word	0x00000000
        /*0130*/ 	.short	0x0100
        /*0132*/ 	.byte	0x04
	.zero		1


	//   ....[1]....
        /*0134*/ 	.word	0x00000650
        /*0138*/ 	.word	0x000000ff
        /*013c*/ 	.word	0x00000030
        /*0140*/ 	.short	0x0100
        /*0142*/ 	.byte	0x04
	.zero		1


	//   ....[2]....
        /*0144*/ 	.word	0x00000660
        /*0148*/ 	.word	0x000000ff
        /*014c*/ 	.word	0x00000008
        /*0150*/ 	.short	0x0100
        /*0152*/ 	.byte	0x04
	.zero		1


	//   ....[3]....
        /*0154*/ 	.word	0x00000670
        /*0158*/ 	.word	0x000000ff
        /*015c*/ 	.word	0x00000038
        /*0160*/ 	.short	0x0100
        /*0162*/ 	.byte	0x04
	.zero		1


	//   ....[4]....
        /*0164*/ 	.word	0x00000680
        /*0168*/ 	.word	0x000000ff
        /*016c*/ 	.word	0x00000010
        /*0170*/ 	.short	0x0100
        /*0172*/ 	.byte	0x04
	.zero		1


	//   ....[5]....
        /*0174*/ 	.word	0x00000690
        /*0178*/ 	.word	0x000000ff
        /*017c*/ 	.word	0x00000040
        /*0180*/ 	.short	0x0100
        /*0182*/ 	.byte	0x04
	.zero		1


	//   ....[6]....
        /*0184*/ 	.word	0x000006a0
        /*0188*/ 	.word	0x000000ff
        /*018c*/ 	.word	0x00000018
        /*0190*/ 	.short	0x0100
        /*0192*/ 	.byte	0x04
	.zero		1


	//   ....[7]....
        /*0194*/ 	.word	0x000006b0
        /*0198*/ 	.word	0x000000ff
        /*019c*/ 	.word	0x00000048
        /*01a0*/ 	.short	0x0100
        /*01a2*/ 	.byte	0x04
	.zero		1


	//   ....[8]....
        /*01a4*/ 	.word	0x000006c0
        /*01a8*/ 	.word	0x000000ff
        /*01ac*/ 	.word	0x00000020
        /*01b0*/ 	.short	0x0100
        /*01b2*/ 	.byte	0x04
	.zero		1


	//   ....[9]....
        /*01b4*/ 	.word	0x000006d0
        /*01b8*/ 	.word	0x000000ff
        /*01bc*/ 	.word	0x00000050
        /*01c0*/ 	.short	0x0100
        /*01c2*/ 	.byte	0x04
	.zero		1


	//   ....[10]....
        /*01c4*/ 	.word	0x000006e0
        /*01c8*/ 	.word	0x000000ff
        /*01cc*/ 	.word	0x00000028
        /*01d0*/ 	.short	0x0100
        /*01d2*/ 	.byte	0x04
	.zero		1


	//   ....[11]....
        /*01d4*/ 	.word	0x000006f0
        /*01d8*/ 	.word	0x000000ff
        /*01dc*/ 	.word	0x00000058
        /*01e0*/ 	.short	0x0100
        /*01e2*/ 	.byte	0x04
	.zero		1


	//   ....[12]....
        /*01e4*/ 	.word	0x00000810
        /*01e8*/ 	.word	0x000000ff
        /*01ec*/ 	.word	0x00000060
        /*01f0*/ 	.short	0x0100
        /*01f2*/ 	.byte	0x04
	.zero		1


	//   ....[13]....
        /*01f4*/ 	.word	0x00000820
        /*01f8*/ 	.word	0x000000ff
        /*01fc*/ 	.word	0x00000080
        /*0200*/ 	.short	0x0100
        /*0202*/ 	.byte	0x04
	.zero		1


	//   ....[14]....
        /*0204*/ 	.word	0x00000830
        /*0208*/ 	.word	0x000000ff
        /*020c*/ 	.word	0x00000068
        /*0210*/ 	.short	0x0100
        /*0212*/ 	.byte	0x04
	.zero		1


	//   ....[15]....
        /*0214*/ 	.word	0x00000840
        /*0218*/ 	.word	0x000000ff
        /*021c*/ 	.word	0x00000088
        /*0220*/ 	.short	0x0100
        /*0222*/ 	.byte	0x04
	.zero		1


	//   ....[16]....
        /*0224*/ 	.word	0x00000850
        /*0228*/ 	.word	0x000000ff
        /*022c*/ 	.word	0x00000070
        /*0230*/ 	.short	0x0100
        /*0232*/ 	.byte	0x04
	.zero		1


	//   ....[17]....
        /*0234*/ 	.word	0x00000860
        /*0238*/ 	.word	0x000000ff
        /*023c*/ 	.word	0x00000090
        /*0240*/ 	.short	0x0100
        /*0242*/ 	.byte	0x04
	.zero		1


	//   ....[18]....
        /*0244*/ 	.word	0x00000870
        /*0248*/ 	.word	0x000000ff
        /*024c*/ 	.word	0x00000078
        /*0250*/ 	.short	0x0100
        /*0252*/ 	.byte	0x04
	.zero		1


	//   ....[19]....
        /*0254*/ 	.word	0x00000880
        /*0258*/ 	.word	0x000000ff
        /*025c*/ 	.word	0x00000098
        /*0260*/ 	.short	0x0100
        /*0262*/ 	.byte	0x04
	.zero		1


	//   ....[20]....
        /*0264*/ 	.word	0x00000960
        /*0268*/ 	.word	0x000000ff
        /*026c*/ 	.word	0x000000a0
        /*0270*/ 	.short	0x0100
        /*0272*/ 	.byte	0x06
	.zero		1


	//   ....[21]....
        /*0274*/ 	.word	0x00000970
        /*0278*/ 	.word	0x000000ff
        /*027c*/ 	.word	0x000000a8
        /*0280*/ 	.short	0x0100
        /*0282*/ 	.byte	0x06
	.zero		1


	//   ....[22]....
        /*0284*/ 	.word	0x00000aa0
        /*0288*/ 	.word	0x000000ff
        /*028c*/ 	.word	0x000000b0
        /*0290*/ 	.short	0x0100
        /*0292*/ 	.byte	0x06
	.zero		1


	//   ....[23]....
        /*0294*/ 	.word	0x00000ab0
        /*0298*/ 	.word	0x000000ff
        /*029c*/ 	.word	0x000000c0
        /*02a0*/ 	.short	0x0100
        /*02a2*/ 	.byte	0x06
	.zero		1


	//   ....[24]....
        /*02a4*/ 	.word	0x00000ac0
        /*02a8*/ 	.word	0x000000ff
        /*02ac*/ 	.word	0x000000b8
        /*02b0*/ 	.short	0x0100
        /*02b2*/ 	.byte	0x06
	.zero		1


	//   ....[25]....
        /*02b4*/ 	.word	0x00000ad0
        /*02b8*/ 	.word	0x000000ff
        /*02bc*/ 	.word	0x000000c8
        /*02c0*/ 	.short	0x0100
        /*02c2*/ 	.byte	0x06
	.zero		1


	//   ....[26]....
        /*02c4*/ 	.word	0x00000bf0
        /*02c8*/ 	.word	0x000000ff
        /*02cc*/ 	.word	0x000000d0
        /*02d0*/ 	.short	0x0100
        /*02d2*/ 	.byte	0x04
	.zero		1


	//   ....[27]....
        /*02d4*/ 	.word	0x00000c00
        /*02d8*/ 	.word	0x000000ff
        /*02dc*/ 	.word	0x000000f0
        /*02e0*/ 	.short	0x0100
        /*02e2*/ 	.byte	0x04
	.zero		1


	//   ....[28]....
        /*02e4*/ 	.word	0x00000c10
        /*02e8*/ 	.word	0x000000ff
        /*02ec*/ 	.word	0x000000d8
        /*02f0*/ 	.short	0x0100
        /*02f2*/ 	.byte	0x04
	.zero		1


	//   ....[29]....
        /*02f4*/ 	.word	0x00000c20
        /*02f8*/ 	.word	0x000000ff
        /*02fc*/ 	.word	0x000000f8
        /*0300*/ 	.short	0x0100
        /*0302*/ 	.byte	0x04
	.zero		1


	//   ....[30]....
        /*0304*/ 	.word	0x00000c30
        /*0308*/ 	.word	0x000000ff
        /*030c*/ 	.word	0x000000e0
        /*0310*/ 	.short	0x0100
        /*0312*/ 	.byte	0x04
	.zero		1


	//   ....[31]....
        /*0314*/ 	.word	0x00000c40
        /*0318*/ 	.word	0x000000ff
        /*031c*/ 	.word	0x00000100
        /*0320*/ 	.short	0x0100
        /*0322*/ 	.byte	0x04
	.zero		1


	//   ....[32]....
        /*0324*/ 	.word	0x00000c50
        /*0328*/ 	.word	0x000000ff
        /*032c*/ 	.word	0x000000e8
        /*0330*/ 	.short	0x0100
        /*0332*/ 	.byte	0x04
	.zero		1


	//   ....[33]....
        /*0334*/ 	.word	0x00000c60
        /*0338*/ 	.word	0x000000ff
        /*033c*/ 	.word	0x00000108
        /*0340*/ 	.short	0x0100
        /*0342*/ 	.byte	0x04
	.zero		1


	//   ....[34]....
        /*0344*/ 	.word	0x00000d50
        /*0348*/ 	.word	0x000000ff
        /*034c*/ 	.word	0x00000110
        /*0350*/ 	.short	0x0100
        /*0352*/ 	.byte	0x04
	.zero		1


	//   ....[35]....
        /*0354*/ 	.word	0x00000d60
        /*0358*/ 	.word	0x000000ff
        /*035c*/ 	.word	0x00000120
        /*0360*/ 	.short	0x0100
        /*0362*/ 	.byte	0x04
	.zero		1


	//   ....[36]....
        /*0364*/ 	.word	0x00000d70
        /*0368*/ 	.word	0x000000ff
        /*036c*/ 	.word	0x00000118
        /*0370*/ 	.short	0x0100
        /*0372*/ 	.byte	0x04
	.zero		1


	//   ....[37]....
        /*0374*/ 	.word	0x00000d80
        /*0378*/ 	.word	0x000000ff
        /*037c*/ 	.word	0x00000128
        /*0380*/ 	.short	0x0100
        /*0382*/ 	.byte	0x04
	.zero		1


	//   ....[38]....
        /*0384*/ 	.word	0x00000e80
        /*0388*/ 	.word	0x000000ff
        /*038c*/ 	.word	0x00000130
        /*0390*/ 	.short	0x0100
        /*0392*/ 	.byte	0x06
	.zero		1


	//   ....[39]....
        /*0394*/ 	.word	0x00001cd0
        /*0398*/ 	.word	0x00000000
        /*039c*/ 	.word	0x00000120
        /*03a0*/ 	.short	0x010a
        /*03a2*/ 	.byte	0xff
	.zero		1


	//   ....[40]....
        /*03a4*/ 	.word	0x00001d00
        /*03a8*/ 	.word	0x00000000
        /*03ac*/ 	.word	0x00000110
        /*03b0*/ 	.short	0x0101
        /*03b2*/ 	.byte	0xff
	.zero		1


	//   ....[41]....
        /*03b4*/ 	.word	0x00001dc0
        /*03b8*/ 	.word	0x000000ff
        /*03bc*/ 	.word	0x00000030
        /*03c0*/ 	.short	0x010a
        /*03c2*/ 	.byte	0x04
	.zero		1


	//   ....[42]....
        /*03c4*/ 	.word	0x00001ea0
        /*03c8*/ 	.word	0x000000ff
        /*03cc*/ 	.word	0x00000030
        /*03d0*/ 	.short	0x010a
        /*03d2*/ 	.byte	0x21
	.zero		1


	//   ....[43]....
        /*03d4*/ 	.word	0x00002050
        /*03d8*/ 	.word	0x000000ff
        /*03dc*/ 	.word	0x00000030
        /*03e0*/ 	.short	0x010a
        /*03e2*/ 	.byte	0x05
	.zero		1


	//   ....[44]....
        /*03e4*/ 	.word	0x000021a0
        /*03e8*/ 	.word	0x000000ff
        /*03ec*/ 	.word	0x000000a8
        /*03f0*/ 	.short	0x0101
        /*03f2*/ 	.byte	0x06
	.zero		1


	//   ....[45]....
        /*03f4*/ 	.word	0x000021c0
        /*03f8*/ 	.word	0x000000ff
        /*03fc*/ 	.word	0x00000030
        /*0400*/ 	.short	0x010a
        /*0402*/ 	.byte	0x04
	.zero		1


	//   ....[46]....
        /*0404*/ 	.word	0x00002240
        /*0408*/ 	.word	0x000000ff
        /*040c*/ 	.word	0x00000030
        /*0410*/ 	.short	0x010a
        /*0412*/ 	.byte	0x11
	.zero		1


	//   ....[47]....
        /*0414*/ 	.word	0x000023d0
        /*0418*/ 	.word	0x000000ff
        /*041c*/ 	.word	0x00000030
        /*0420*/ 	.short	0x010a
        /*0422*/ 	.byte	0x05
	.zero		1


	//   ....[48]....
        /*0424*/ 	.word	0x00002570
        /*0428*/ 	.word	0x00000003
        /*042c*/ 	.word	0x000000b0
        /*0430*/ 	.short	0x010a
        /*0432*/ 	.byte	0xff
	.zero		1


	//   ....[49]....
        /*0434*/ 	.word	0x000026c0
        /*0438*/ 	.word	0x00000000
        /*043c*/ 	.word	0x00000000
        /*0440*/ 	.short	0x0101
        /*0442*/ 	.byte	0xff
	.zero		1


	//   ....[50]....
        /*0444*/ 	.word	0x00002c70
        /*0448*/ 	.word	0x000000ff
        /*044c*/ 	.word	0x00000000
        /*0450*/ 	.short	0x010a
        /*0452*/ 	.byte	0x04
	.zero		1


	//   ....[51]....
        /*0454*/ 	.word	0x00002d00
        /*0458*/ 	.word	0x000000ff
        /*045c*/ 	.word	0x00000000
        /*0460*/ 	.short	0x010a
        /*0462*/ 	.byte	0x05
	.zero		1


	//   ....[52]....
        /*0464*/ 	.word	0x00002d90
        /*0468*/ 	.word	0x000000ff
        /*046c*/ 	.word	0x00000000
        /*0470*/ 	.short	0x010a
        /*0472*/ 	.byte	0x05
	.zero		1


	//   ....[53]....
        /*0474*/ 	.word	0x00002e20
        /*0478*/ 	.word	0x000000ff
        /*047c*/ 	.word	0x00000000
        /*0480*/ 	.short	0x010a
        /*0482*/ 	.byte	0x05
	.zero		1


	//   ....[54]....
        /*0484*/ 	.word	0x00002eb0
        /*0488*/ 	.word	0x000000ff
        /*048c*/ 	.word	0x00000000
        /*0490*/ 	.short	0x010a
        /*0492*/ 	.byte	0x05
	.zero		1


	//   ....[55]....
        /*0494*/ 	.word	0x00002f50
        /*0498*/ 	.word	0x00000000
        /*049c*/ 	.word	0x00000000
        /*04a0*/ 	.short	0x010a
        /*04a2*/ 	.byte	0xff
	.zero		1


	//   ....[56]....
        /*04a4*/ 	.word	0x00003070
        /*04a8*/ 	.word	0x00000002
        /*04ac*/ 	.word	0x00000110
        /*04b0*/ 	.short	0x010a
        /*04b2*/ 	.byte	0xff
	.zero		1


	//   ....[57]....
        /*04b4*/ 	.word	0x000030e0
        /*04b8*/ 	.word	0x00000002
        /*04bc*/ 	.word	0x00000000
        /*04c0*/ 	.short	0x0101
        /*04c2*/ 	.byte	0xff
	.zero		1


	//   ....[58]....
        /*04c4*/ 	.word	0x00003100
        /*04c8*/ 	.word	0x000000ff
        /*04cc*/ 	.word	0x000000c0
        /*04d0*/ 	.short	0x010a
        /*04d2*/ 	.byte	0x04
	.zero		1


	//   ....[59]....
        /*04d4*/ 	.word	0x00003220
        /*04d8*/ 	.word	0x00000002
        /*04dc*/ 	.word	0x000000b0
        /*04e0*/ 	.short	0x010a
        /*04e2*/ 	.byte	0xff
	.zero		1


	//   ....[60]....
        /*04e4*/ 	.word	0x00003320
        /*04e8*/ 	.word	0x00000002
        /*04ec*/ 	.word	0x00000000
        /*04f0*/ 	.short	0x0101
        /*04f2*/ 	.byte	0xff
	.zero		1


	//   ....[61]....
        /*04f4*/ 	.word	0x000033b0
        /*04f8*/ 	.word	0x000000ff
        /*04fc*/ 	.word	0x000000c0
        /*0500*/ 	.short	0x0106
        /*0502*/ 	.byte	0x04
	.zero		1


	//   ....[62]....
        /*0504*/ 	.word	0x000033d0
        /*0508*/ 	.word	0x000000ff
        /*050c*/ 	.word	0x000000c0
        /*0510*/ 	.short	0x010a
        /*0512*/ 	.byte	0x04
	.zero		1


	//   ....[63]....
        /*0514*/ 	.word	0x00003460
        /*0518*/ 	.word	0x000000ff
        /*051c*/ 	.word	0x000000c0
        /*0520*/ 	.short	0x0106
        /*0522*/ 	.byte	0x07
	.zero		1


	//   ....[64]....
        /*0524*/ 	.word	0x000034a0
        /*0528*/ 	.word	0x00000000
        /*052c*/ 	.word	0x000000c0
        /*0530*/ 	.short	0x010a
        /*0532*/ 	.byte	0xff
	.zero		1


	//   ....[65]....
        /*0534*/ 	.word	0x000036e0
        /*0538*/ 	.word	0x000000ff
        /*053c*/ 	.word	0x00000008
        /*0540*/ 	.short	0x010a
        /*0542*/ 	.byte	0x05
	.zero		1


	//   ....[66]....
        /*0544*/ 	.word	0x00003700
        /*0548*/ 	.word	0x000000ff
        /*054c*/ 	.word	0x00000008
        /*0550*/ 	.short	0x010a
        /*0552*/ 	.byte	0x05
	.zero		1


	//   ....[67]....
        /*0554*/ 	.word	0x00003890
        /*0558*/ 	.word	0x000000ff
        /*055c*/ 	.word	0x00000008
        /*0560*/ 	.short	0x010a
        /*0562*/ 	.byte	0x05
	.zero		1


	//   ....[68]....
        /*0564*/ 	.word	0x000038b0
        /*0568*/ 	.word	0x000000ff
        /*056c*/ 	.word	0x00000008
        /*0570*/ 	.short	0x010a
        /*0572*/ 	.byte	0x05
	.zero		1


	//   ....[69]....
        /*0574*/ 	.word	0x00003970
        /*0578*/ 	.word	0x000000ff
        /*057c*/ 	.word	0x00000000
        /*0580*/ 	.short	0x0101
        /*0582*/ 	.byte	0x04
	.zero		1


	//   ....[70]....
        /*0584*/ 	.word	0x00003ca0
        /*0588*/ 	.word	0x00000000
        /*058c*/ 	.word	0x000000b0
        /*0590*/ 	.short	0x010a
        /*0592*/ 	.byte	0xff
	.zero		1


	//   ....[71]....
        /*0594*/ 	.word	0x00003d60
        /*0598*/ 	.word	0x00000000
        /*059c*/ 	.word	0x00000000
        /*05a0*/ 	.short	0x0101
        /*05a2*/ 	.byte	0xff
	.zero		1


	//   ....[72]....
        /*05a4*/ 	.word	0x00003e20
        /*05a8*/ 	.word	0x000000ff
        /*05ac*/ 	.word	0x00000000
        /*05b0*/ 	.short	0x010a
        /*05b2*/ 	.byte	0x04
	.zero		1


	//   ....[73]....
        /*05b4*/ 	.word	0x00003e30
        /*05b8*/ 	.word	0x000000ff
        /*05bc*/ 	.word	0x000000f0
        /*05c0*/ 	.short	0x010a
        /*05c2*/ 	.byte	0x1f
	.zero		1


	//   ....[74]....
        /*05c4*/ 	.word	0x00003ee0
        /*05c8*/ 	.word	0x000000ff
        /*05cc*/ 	.word	0x00000000
        /*05d0*/ 	.short	0x010a
        /*05d2*/ 	.byte	0x05
	.zero		1


	//   ....[75]....
        /*05d4*/ 	.word	0x00004010
        /*05d8*/ 	.word	0x000000ff
        /*05dc*/ 	.word	0x00000000
        /*05e0*/ 	.short	0x010a
        /*05e2*/ 	.byte	0x04
	.zero		1


	//   ....[76]....
        /*05e4*/ 	.word	0x00004310
        /*05e8*/ 	.word	0x000000ff
        /*05ec*/ 	.word	0x00000000
        /*05f0*/ 	.short	0x010a
        /*05f2*/ 	.byte	0x04
	.zero		1


	//   ....[77]....
        /*05f4*/ 	.word	0x000043a0
        /*05f8*/ 	.word	0x000000ff
        /*05fc*/ 	.word	0x00000000
        /*0600*/ 	.short	0x010a
        /*0602*/ 	.byte	0x05
	.zero		1


	//   ....[78]....
        /*0604*/ 	.word	0x00004430
        /*0608*/ 	.word	0x000000ff
        /*060c*/ 	.word	0x00000000
        /*0610*/ 	.short	0x010a
        /*0612*/ 	.byte	0x05
	.zero		1


	//   ....[79]....
        /*0614*/ 	.word	0x000044d0
        /*0618*/ 	.word	0x00000000
        /*061c*/ 	.word	0x00000000
        /*0620*/ 	.short	0x010a
        /*0622*/ 	.byte	0xff
	.zero		1


	//   ....[80]....
        /*0624*/ 	.word	0x00004510
        /*0628*/ 	.word	0x00000000
        /*062c*/ 	.word	0x00000000
        /*0630*/ 	.short	0x010a
        /*0632*/ 	.byte	0xff
	.zero		1


	//   ....[81]....
        /*0634*/ 	.word	0x00004580
        /*0638*/ 	.word	0x000000ff
        /*063c*/ 	.word	0x00000000
        /*0640*/ 	.short	0x0101
        /*0642*/ 	.byte	0x04
	.zero		1


	//   ....[82]....
        /*0644*/ 	.word	0x000045c0
        /*0648*/ 	.word	0x000000ff
        /*064c*/ 	.word	0x00000130
        /*0650*/ 	.short	0x010a
        /*0652*/ 	.byte	0x1a
	.zero		1


	//   ....[83]....
        /*0654*/ 	.word	0x00004610
        /*0658*/ 	.word	0x000000ff
        /*065c*/ 	.word	0x00000000
        /*0660*/ 	.short	0x0101
        /*0662*/ 	.byte	0x04
	.zero		1


	//   ....[84]....
        /*0664*/ 	.word	0x00004ab0
        /*0668*/ 	.word	0x0000000c
        /*066c*/ 	.word	0x000000b0
        /*0670*/ 	.short	0x010a
        /*0672*/ 	.byte	0xff
	.zero		1


	//   ....[85]....
        /*0674*/ 	.word	0x00004c20
        /*0678*/ 	.word	0x00000000
        /*067c*/ 	.word	0x00000000
        /*0680*/ 	.short	0x0101
        /*0682*/ 	.byte	0xff
	.zero		1


	//   ....[86]....
        /*0684*/ 	.word	0x000050b0
        /*0688*/ 	.word	0x000000ff
        /*068c*/ 	.word	0x000000a8
        /*0690*/ 	.short	0x010a
        /*0692*/ 	.byte	0x15
	.zero		1


	//   ....[87]....
        /*0694*/ 	.word	0x00005230
        /*0698*/ 	.word	0x000000ff
        /*069c*/ 	.word	0x00000080
        /*06a0*/ 	.short	0x010a
        /*06a2*/ 	.byte	0x15
	.zero		1


	//   ....[88]....
        /*06a4*/ 	.word	0x00005430
        /*06a8*/ 	.word	0x000000ff
        /*06ac*/ 	.word	0x00000060
        /*06b0*/ 	.short	0x010b
        /*06b2*/ 	.byte	0x15
	.zero		1


	//   ....[89]....
        /*06b4*/ 	.word	0x00005440
        /*06b8*/ 	.word	0x000000ff
        /*06bc*/ 	.word	0x00000000
        /*06c0*/ 	.short	0x0101
        /*06c2*/ 	.byte	0x06
	.zero		1


	//   ....[90]....
        /*06c4*/ 	.word	0x00005450
        /*06c8*/ 	.word	0x000000ff
        /*06cc*/ 	.word	0x00000088
        /*06d0*/ 	.short	0x010a
        /*06d2*/ 	.byte	0x15
	.zero		1


	//   ....[91]....
        /*06d4*/ 	.word	0x00005600
        /*06d8*/ 	.word	0x000000ff
        /*06dc*/ 	.word	0x00000068
        /*06e0*/ 	.short	0x010b
        /*06e2*/ 	.byte	0x15
	.zero		1


	//   ....[92]....
        /*06e4*/ 	.word	0x00005610
        /*06e8*/ 	.word	0x000000ff
        /*06ec*/ 	.word	0x00000000
        /*06f0*/ 	.short	0x0101
        /*06f2*/ 	.byte	0x06
	.zero		1


	//   ....[93]....
        /*06f4*/ 	.word	0x00005620
        /*06f8*/ 	.word	0x000000ff
        /*06fc*/ 	.word	0x00000090
        /*0700*/ 	.short	0x010a
        /*0702*/ 	.byte	0x15
	.zero		1


	//   ....[94]....
        /*0704*/ 	.word	0x000057d0
        /*0708*/ 	.word	0x000000ff
        /*070c*/ 	.word	0x00000070
        /*0710*/ 	.short	0x010b
        /*0712*/ 	.byte	0x15
	.zero		1


	//   ....[95]....
        /*0714*/ 	.word	0x000057e0
        /*0718*/ 	.word	0x000000ff
        /*071c*/ 	.word	0x00000000
        /*0720*/ 	.short	0x0101
        /*0722*/ 	.byte	0x06
	.zero		1


	//   ....[96]....
        /*0724*/ 	.word	0x000057f0
        /*0728*/ 	.word	0x000000ff
        /*072c*/ 	.word	0x00000098
        /*0730*/ 	.short	0x010a
        /*0732*/ 	.byte	0x15
	.zero		1


	//   ....[97]....
        /*0734*/ 	.word	0x00005a30
        /*0738*/ 	.word	0x000000ff
        /*073c*/ 	.word	0x00000078
        /*0740*/ 	.short	0x010b
        /*0742*/ 	.byte	0x15
	.zero		1


	//   ....[98]....
        /*0744*/ 	.word	0x00005a40
        /*0748*/ 	.word	0x000000ff
        /*074c*/ 	.word	0x00000000
        /*0750*/ 	.short	0x0101
        /*0752*/ 	.byte	0x25
	.zero		1


	//   ....[99]....
        /*0754*/ 	.word	0x00005a80
        /*0758*/ 	.word	0x000000ff
        /*075c*/ 	.word	0x00000080
        /*0760*/ 	.short	0x010a
        /*0762*/ 	.byte	0x15
	.zero		1


	//   ....[100]....
        /*0764*/ 	.word	0x00005aa0
        /*0768*/ 	.word	0x000000ff
        /*076c*/ 	.word	0x00000088
        /*0770*/ 	.short	0x010a
        /*0772*/ 	.byte	0x15
	.zero		1


	//   ....[101]....
        /*0774*/ 	.word	0x00005ac0
        /*0778*/ 	.word	0x000000ff
        /*077c*/ 	.word	0x00000090
        /*0780*/ 	.short	0x010a
        /*0782*/ 	.byte	0x15
	.zero		1


	//   ....[102]....
        /*0784*/ 	.word	0x00005b00
        /*0788*/ 	.word	0x00000000
        /*078c*/ 	.word	0x00000098
        /*0790*/ 	.short	0x010a
        /*0792*/ 	.byte	0xff
	.zero		1


	//   ....[103]....
        /*0794*/ 	.word	0x00005e20
        /*0798*/ 	.word	0x00000003
        /*079c*/ 	.word	0x000000b0
        /*07a0*/ 	.short	0x010a
        /*07a2*/ 	.byte	0xff
	.zero		1


	//   ....[104]....
        /*07a4*/ 	.word	0x00005fa0
        /*07a8*/ 	.word	0x00000000
        /*07ac*/ 	.word	0x00000000
        /*07b0*/ 	.short	0x0101
        /*07b2*/ 	.byte	0xff
	.zero		1


	//   ....[105]....
        /*07b4*/ 	.word	0x00006a80
        /*07b8*/ 	.word	0x000000ff
        /*07bc*/ 	.word	0x00000060
        /*07c0*/ 	.short	0x010a
        /*07c2*/ 	.byte	0x2b
	.zero		1


	//   ....[106]....
        /*07c4*/ 	.word	0x00006ab0
        /*07c8*/ 	.word	0x00000036
        /*07cc*/ 	.word	0x000000d0
        /*07d0*/ 	.short	0x010a
        /*07d2*/ 	.byte	0xff
	.zero		1


	//   ....[107]....
        /*07d4*/ 	.word	0x00006bc0
        /*07d8*/ 	.word	0x000000ff
        /*07dc*/ 	.word	0x00000060
        /*07e0*/ 	.short	0x010a
        /*07e2*/ 	.byte	0x2b
	.zero		1


	//   ....[108]....
        /*07e4*/ 	.word	0x00006c90
        /*07e8*/ 	.word	0x00000036
        /*07ec*/ 	.word	0x000000d0
        /*07f0*/ 	.short	0x010a
        /*07f2*/ 	.byte	0xff
	.zero		1


	//   ....[109]....
        /*07f4*/ 	.word	0x00007450
        /*07f8*/ 	.word	0x00000000
        /*07fc*/ 	.word	0x00000000
        /*0800*/ 	.short	0x0101
        /*0802*/ 	.byte	0xff
	.zero		1


	//   ....[110]....
        /*0804*/ 	.word	0x00007460
        /*0808*/ 	.word	0x00000002
        /*080c*/ 	.word	0x00000060
        /*0810*/ 	.short	0x010a
        /*0812*/ 	.byte	0xff
	.zero		1


	//   ....[111]....
        /*0814*/ 	.word	0x00007520
        /*0818*/ 	.word	0x00000002
        /*081c*/ 	.word	0x00000060
        /*0820*/ 	.short	0x010a
        /*0822*/ 	.byte	0xff
	.zero		1


	//   ....[112]....
        /*0824*/ 	.word	0x00007d20
        /*0828*/ 	.word	0x00000000
        /*082c*/ 	.word	0x00000000
        /*0830*/ 	.short	0x0101
        /*0832*/ 	.byte	0xff
	.zero		1


	//   ....[113]....
        /*0834*/ 	.word	0x00007d40
        /*0838*/ 	.word	0x00000002
        /*083c*/ 	.word	0x00000060
        /*0840*/ 	.short	0x010a
        /*0842*/ 	.byte	0xff
	.zero		1


	//   ....[114]....
        /*0844*/ 	.word	0x00007df0
        /*0848*/ 	.word	0x00000002
        /*084c*/ 	.word	0x00000060
        /*0850*/ 	.short	0x010a
        /*0852*/ 	.byte	0xff
	.zero		1


	//   ....[115]....
        /*0854*/ 	.word	0x000085f0
        /*0858*/ 	.word	0x00000000
        /*085c*/ 	.word	0x00000000
        /*0860*/ 	.short	0x0101
        /*0862*/ 	.byte	0xff
	.zero		1


	//   ....[116]....
        /*0864*/ 	.word	0x00008610
        /*0868*/ 	.word	0x00000003
        /*086c*/ 	.word	0x00000060
        /*0870*/ 	.short	0x010a
        /*0872*/ 	.byte	0xff
	.zero		1


	//   ....[117]....
        /*0874*/ 	.word	0x000086c0
        /*0878*/ 	.word	0x00000003
        /*087c*/ 	.word	0x00000060
        /*0880*/ 	.short	0x010a
        /*0882*/ 	.byte	0xff
	.zero		1


	//   ....[118]....
        /*0884*/ 	.word	0x00008970
        /*0888*/ 	.word	0x00000036
        /*088c*/ 	.word	0x00000000
        /*0890*/ 	.short	0x0101
        /*0892*/ 	.byte	0xff
	.zero		1


	//   ....[119]....
        /*0894*/ 	.word	0x00008f10
        /*0898*/ 	.word	0x00000000
        /*089c*/ 	.word	0x00000000
        /*08a0*/ 	.short	0x0101
        /*08a2*/ 	.byte	0xff
	.zero		1


	//   ....[120]....
        /*08a4*/ 	.word	0x000091b0
        /*08a8*/ 	.word	0x000000ff
        /*08ac*/ 	.word	0x00000000
        /*08b0*/ 	.short	0x0101
        /*08b2*/ 	.byte	0x06
	.zero		1


	//   ....[121]....
        /*08b4*/ 	.word	0x000091d0
        /*08b8*/ 	.word	0x00000000
        /*08bc*/ 	.word	0x00000120
        /*08c0*/ 	.short	0x010a
        /*08c2*/ 	.byte	0xff
	.zero		1


	//   ....[122]....
        /*08c4*/ 	.word	0x00009230
        /*08c8*/ 	.word	0x00000000
        /*08cc*/ 	.word	0x00000030
        /*08d0*/ 	.short	0x010a
        /*08d2*/ 	.byte	0xff
	.zero		1


	//   ....[123]....
        /*08d4*/ 	.word	0x00009290
        /*08d8*/ 	.word	0x00000000
        /*08dc*/ 	.word	0x00000030
        /*08e0*/ 	.short	0x010a
        /*08e2*/ 	.byte	0xff
	.zero		1


	//   ....[124]....
        /*08e4*/ 	.word	0x000092e0
        /*08e8*/ 	.word	0x00000003
        /*08ec*/ 	.word	0x000000b0
        /*08f0*/ 	.short	0x010a
        /*08f2*/ 	.byte	0xff
	.zero		1


	//   ....[125]....
        /*08f4*/ 	.word	0x00009340
        /*08f8*/ 	.word	0x00000000
        /*08fc*/ 	.word	0x00000000
        /*0900*/ 	.short	0x010a
        /*0902*/ 	.byte	0xff
	.zero		1


	//   ....[126]....
        /*0904*/ 	.word	0x000093a0
        /*0908*/ 	.word	0x00000000
        /*090c*/ 	.word	0x00000000
        /*0910*/ 	.short	0x010a
        /*0912*/ 	.byte	0xff
	.zero		1


	//   ....[127]....
        /*0914*/ 	.word	0x00009400
        /*0918*/ 	.word	0x00000000
        /*091c*/ 	.word	0x00000000
        /*0920*/ 	.short	0x010a
        /*0922*/ 	.byte	0xff
	.zero		1


	//   ....[128]....
        /*0924*/ 	.word	0x00009460
        /*0928*/ 	.word	0x00000000
        /*092c*/ 	.word	0x00000000
        /*0930*/ 	.short	0x010a
        /*0932*/ 	.byte	0xff
	.zero		1


	//   ....[129]....
        /*0934*/ 	.word	0x000094c0
        /*0938*/ 	.word	0x00000000
        /*093c*/ 	.word	0x00000000
        /*0940*/ 	.short	0x010a
        /*0942*/ 	.byte	0xff
	.zero		1


	//   ....[130]....
        /*0944*/ 	.word	0x00009510
        /*0948*/ 	.word	0x00000002
        /*094c*/ 	.word	0x00000110
        /*0950*/ 	.short	0x010a
        /*0952*/ 	.byte	0xff
	.zero		1


	//   ....[131]....
        /*0954*/ 	.word	0x00009570
        /*0958*/ 	.word	0x00000002
        /*095c*/ 	.word	0x000000c0
        /*0960*/ 	.short	0x010a
        /*0962*/ 	.byte	0xff
	.zero		1


	//   ....[132]....
        /*0964*/ 	.word	0x000095c0
        /*0968*/ 	.word	0x00000002
        /*096c*/ 	.word	0x000000b0
        /*0970*/ 	.short	0x010a
        /*0972*/ 	.byte	0xff
	.zero		1


	//   ....[133]....
        /*0974*/ 	.word	0x00009620
        /*0978*/ 	.word	0x00000000
        /*097c*/ 	.word	0x000000c0
        /*0980*/ 	.short	0x010a
        /*0982*/ 	.byte	0xff
	.zero		1


	//   ....[134]....
        /*0984*/ 	.word	0x00009680
        /*0988*/ 	.word	0x00000005
        /*098c*/ 	.word	0x00000008
        /*0990*/ 	.short	0x010a
        /*0992*/ 	.byte	0xff
	.zero		1


	//   ....[135]....
        /*0994*/ 	.word	0x00009760
        /*0998*/ 	.word	0x00000000
        /*099c*/ 	.word	0x00000008
        /*09a0*/ 	.short	0x010a
        /*09a2*/ 	.byte	0xff
	.zero		1


	//   ....[136]....
        /*09a4*/ 	.word	0x000097b0
        /*09a8*/ 	.word	0x00000000
        /*09ac*/ 	.word	0x000000b0
        /*09b0*/ 	.short	0x010a
        /*09b2*/ 	.byte	0xff
	.zero		1


	//   ....[137]....
        /*09b4*/ 	.word	0x00009810
        /*09b8*/ 	.word	0x00000000
        /*09bc*/ 	.word	0x000000f0
        /*09c0*/ 	.short	0x010a
        /*09c2*/ 	.byte	0xff
	.zero		1


	//   ....[138]....
        /*09c4*/ 	.word	0x00009870
        /*09c8*/ 	.word	0x00000000
        /*09cc*/ 	.word	0x00000000
        /*09d0*/ 	.short	0x010a
        /*09d2*/ 	.byte	0xff
	.zero		1


	//   ....[139]....
        /*09d4*/ 	.word	0x000098d0
        /*09d8*/ 	.word	0x00000000
        /*09dc*/ 	.word	0x00000000
        /*09e0*/ 	.short	0x010a
        /*09e2*/ 	.byte	0xff
	.zero		1


	//   ....[140]....
        /*09e4*/ 	.word	0x00009930
        /*09e8*/ 	.word	0x00000000
        /*09ec*/ 	.word	0x00000000
        /*09f0*/ 	.short	0x010a
        /*09f2*/ 	.byte	0xff
	.zero		1


	//   ....[141]....
        /*09f4*/ 	.word	0x00009990
        /*09f8*/ 	.word	0x00000000
        /*09fc*/ 	.word	0x00000000
        /*0a00*/ 	.short	0x010a
        /*0a02*/ 	.byte	0xff
	.zero		1


	//   ....[142]....
        /*0a04*/ 	.word	0x000099f0
        /*0a08*/ 	.word	0x00000000
        /*0a0c*/ 	.word	0x00000130
        /*0a10*/ 	.short	0x010a
        /*0a12*/ 	.byte	0xff
	.zero		1


	//   ....[143]....
        /*0a14*/ 	.word	0x00009a40
        /*0a18*/ 	.word	0x0000000c
        /*0a1c*/ 	.word	0x000000b0
        /*0a20*/ 	.short	0x010a
        /*0a22*/ 	.byte	0xff
	.zero		1


	//   ....[144]....
        /*0a24*/ 	.word	0x00009aa0
        /*0a28*/ 	.word	0x00000000
        /*0a2c*/ 	.word	0x000000a8
        /*0a30*/ 	.short	0x010a
        /*0a32*/ 	.byte	0xff
	.zero		1


	//   ....[145]....
        /*0a34*/ 	.word	0x00009b00
        /*0a38*/ 	.word	0x00000000
        /*0a3c*/ 	.word	0x00000080
        /*0a40*/ 	.short	0x010a
        /*0a42*/ 	.byte	0xff
	.zero		1


	//   ....[146]....
        /*0a44*/ 	.word	0x00009b60
        /*0a48*/ 	.word	0x00000000
        /*0a4c*/ 	.word	0x00000088
        /*0a50*/ 	.short	0x010a
        /*0a52*/ 	.byte	0xff
	.zero		1


	//   ....[147]....
        /*0a54*/ 	.word	0x00009bc0
        /*0a58*/ 	.word	0x00000000
        /*0a5c*/ 	.word	0x00000090
        /*0a60*/ 	.short	0x010a
        /*0a62*/ 	.byte	0xff
	.zero		1


	//   ....[148]....
        /*0a64*/ 	.word	0x00009c20
        /*0a68*/ 	.word	0x00000000
        /*0a6c*/ 	.word	0x00000098
        /*0a70*/ 	.short	0x010a
        /*0a72*/ 	.byte	0xff
	.zero		1


	//   ....[149]....
        /*0a74*/ 	.word	0x00009c80
        /*0a78*/ 	.word	0x00000000
        /*0a7c*/ 	.word	0x00000080
        /*0a80*/ 	.short	0x010a
        /*0a82*/ 	.byte	0xff
	.zero		1


	//   ....[150]....
        /*0a84*/ 	.word	0x00009ce0
        /*0a88*/ 	.word	0x00000000
        /*0a8c*/ 	.word	0x00000088
        /*0a90*/ 	.short	0x010a
        /*0a92*/ 	.byte	0xff
	.zero		1


	//   ....[151]....
        /*0a94*/ 	.word	0x00009d40
        /*0a98*/ 	.word	0x00000000
        /*0a9c*/ 	.word	0x00000090
        /*0aa0*/ 	.short	0x010a
        /*0aa2*/ 	.byte	0xff
	.zero		1


	//   ....[152]....
        /*0aa4*/ 	.word	0x00009d90
        /*0aa8*/ 	.word	0x00000003
        /*0aac*/ 	.word	0x000000b0
        /*0ab0*/ 	.short	0x010a
        /*0ab2*/ 	.byte	0xff
	.zero		1


	//   ....[153]....
        /*0ab4*/ 	.word	0x00009df0
        /*0ab8*/ 	.word	0x00000002
        /*0abc*/ 	.word	0x00000060
        /*0ac0*/ 	.short	0x010a
        /*0ac2*/ 	.byte	0xff
	.zero		1


	//   ....[154]....
        /*0ac4*/ 	.word	0x00009e40
        /*0ac8*/ 	.word	0x00000036
        /*0acc*/ 	.word	0x000000d0
        /*0ad0*/ 	.short	0x010a
        /*0ad2*/ 	.byte	0xff
	.zero		1


	//   ....[155]....
        /*0ad4*/ 	.word	0x00009e90
        /*0ad8*/ 	.word	0x00000002
        /*0adc*/ 	.word	0x00000060
        /*0ae0*/ 	.short	0x010a
        /*0ae2*/ 	.byte	0xff
	.zero		1


	//   ....[156]....
        /*0ae4*/ 	.word	0x00009ee0
        /*0ae8*/ 	.word	0x00000002
        /*0aec*/ 	.word	0x00000060
        /*0af0*/ 	.short	0x010a
        /*0af2*/ 	.byte	0xff
	.zero		1


	//   ....[157]....
        /*0af4*/ 	.word	0x00009f30
        /*0af8*/ 	.word	0x00000003
        /*0afc*/ 	.word	0x00000060
        /*0b00*/ 	.short	0x010a
        /*0b02*/ 	.byte	0xff
	.zero		1


	//----- nvinfo : EIATTR_NUM_MBARRIERS
	.align		4
.L_47:
        /*0b04*/ 	.byte	0x03, 0x38
        /*0b06*/ 	.short	0x0027


	//----- nvinfo : EIATTR_EXIT_INSTR_OFFSETS
	.align		4
        /*0b08*/ 	.byte	0x04, 0x1c
        /*0b0a*/ 	.short	(.L_49 - .L_48)


	//   ....[0]....
.L_48:
        /*0b0c*/ 	.word	0x00002f80


	//   ....[1]....
        /*0b10*/ 	.word	0x00003470


	//   ....[2]....
        /*0b14*/ 	.word	0x000034d0


	//   ....[3]....
        /*0b18*/ 	.word	0x00004840


	//   ....[4]....
        /*0b1c*/ 	.word	0x00005b30


	//   ....[5]....
        /*0b20*/ 	.word	0x00005b70


	//   ....[6]....
        /*0b24*/ 	.word	0x000090b0


	//   ....[7]....
        /*0b28*/ 	.word	0x00009120


	//   ....[8]....
        /*0b2c*/ 	.word	0x00009150


	//   ....[9]....
        /*0b30*/ 	.word	0x000091c0


	//----- nvinfo : EIATTR_MAX_THREADS
	.align		4
.L_49:
        /*0b34*/ 	.byte	0x04, 0x05
        /*0b36*/ 	.short	(.L_51 - .L_50)
.L_50:
        /*0b38*/ 	.word	0x00000100
        /*0b3c*/ 	.word	0x00000001
        /*0b40*/ 	.word	0x00000001


	//----- nvinfo : EIATTR_CRS_STACK_SIZE
	.align		4
.L_51:
        /*0b44*/ 	.byte	0x04, 0x1e
        /*0b46*/ 	.short	(.L_53 - .L_52)
.L_52:
        /*0b48*/ 	.word	0x00000000


	//----- nvinfo : EIATTR_CBANK_PARAM_SIZE
	.align		4
.L_53:
        /*0b4c*/ 	.byte	0x03, 0x19
        /*0b4e*/ 	.short	0x0800


	//----- nvinfo : EIATTR_PARAM_CBANK
	.align		4
        /*0b50*/ 	.byte	0x04, 0x0a
        /*0b52*/ 	.short	(.L_55 - .L_54)
	.align		4
.L_54:
        /*0b54*/ 	.word	index@(.nv.constant0._ZN7cutlass13device_kernelINS_4gemm6kernel13GemmUniversalIN4cute5tupleIJiiiiEEENS1_10collective13CollectiveMmaINS1_35MainloopSm100TmaUmmaWarpSpecializedILi6ELi2ELi4ENS5_IJNS4_1CILi4EEESB_NSA_ILi1EEEEEEEENS5_IJNSA_ILi128EEESF_NSA_ILi64EEEEEENS_6half_tENS5_IJlSC_lEEESI_NS5_IJSC_llEEENS4_8TiledMMAINS4_8MMA_AtomIJNS4_26SM100_MMA_F16BF16_2x1SM_SSISI_SI_fLi128ELi128ELNS4_4UMMA5MajorE0ELSP_1ELNSO_7ScaleInE0ELSQ_0EEEEEENS4_6LayoutINS5_IJSC_SC_SC_EEENS5_IJNSA_ILi0EEESV_SV_EEEEENS5_IJNS4_10UnderscoreESY_SY_EEEEENS4_28SM100_TMA_2SM_LOAD_MULTICASTENS4_14ComposedLayoutINS4_7SwizzleILi3ELi4ELi3EEENS4_18smem_ptr_flag_bitsILi16EEENST_INS5_IJNSA_ILi8EEESG_EEENS5_IJSG_SC_EEEEEEEvNS4_8identityES11_NS12_IS14_S16_NST_INS5_IJSG_S17_EEENS5_IJSC_SG_EEEEEEEvS1C_EENS_8epilogue10collective18CollectiveEpilogueINS1I_23Sm100TmaWarpSpecializedILi4ELi2ELi16ELb1ELb0EEEJNS5_IJSG_SF_SG_EEENS5_IJNST_ISG_SC_EENST_INS5_IJNSA_ILi16EEENSA_ILi2EEEEEES1E_EEEEESI_SJ_SI_SJ_NS1I_6fusion15FusionCallbacksIS1M_NS1U_17LinearCombinationISI_fSI_fLNS_15FloatRoundStyleE2EEES1N_S1T_JEEENS4_5SM1004TMEM4LOAD26SM100_TMEM_LOAD_32dp32b16xENS4_13SM90_TMA_LOADENS12_INS13_ILi1ELi4ELi3EEES16_NST_INS5_IJS17_S1P_EEENS5_IJS1P_SC_EEEEEEENS4_39AutoVectorizingCopyWithAssumedAlignmentILi128EEENS4_14SM90_TMA_STOREES29_S2B_S2B_EEEvvEEEEvNT_6ParamsE)
        /*0b58*/ 	.short	0x0380
        /*0b5a*/ 	.short	0x0800


	//----- nvinfo : EIATTR_SW_WAR
	.align		4
.L_55:
        /*0b5c*/ 	.byte	0x04, 0x36
        /*0b5e*/ 	.short	(.L_57 - .L_56)
.L_56:
        /*0b60*/ 	.word	0x00000008
.L_57:


//--------------------- .nv.callgraph             --------------------------
	.section	.nv.callgraph,"",@"SHT_CUDA_CALLGRAPH"
	.align	4
	.sectionentsize	8
	.align		4
        /*0000*/ 	.word	0x00000000
	.align		4
        /*0004*/ 	.word	0xffffffff
	.align		4
        /*0008*/ 	.word	index@(_ZN7cutlass13device_kernelINS_4gemm6kernel13GemmUniversalIN4cute5tupleIJiiiiEEENS1_10collective13CollectiveMmaINS1_35MainloopSm100TmaUmmaWarpSpecializedILi6ELi2ELi4ENS5_IJNS4_1CILi4EEESB_NSA_ILi1EEEEEEEENS5_IJNSA_ILi128EEESF_NSA_ILi64EEEEEENS_6half_tENS5_IJlSC_lEEESI_NS5_IJSC_llEEENS4_8TiledMMAINS4_8MMA_AtomIJNS4_26SM100_MMA_F16BF16_2x1SM_SSISI_SI_fLi128ELi128ELNS4_4UMMA5MajorE0ELSP_1ELNSO_7ScaleInE0ELSQ_0EEEEEENS4_6LayoutINS5_IJSC_SC_SC_EEENS5_IJNSA_ILi0EEESV_SV_EEEEENS5_IJNS4_10UnderscoreESY_SY_EEEEENS4_28SM100_TMA_2SM_LOAD_MULTICASTENS4_14ComposedLayoutINS4_7SwizzleILi3ELi4ELi3EEENS4_18smem_ptr_flag_bitsILi16EEENST_INS5_IJNSA_ILi8EEESG_EEENS5_IJSG_SC_EEEEEEEvNS4_8identityES11_NS12_IS14_S16_NST_INS5_IJSG_S17_EEENS5_IJSC_SG_EEEEEEEvS1C_EENS_8epilogue10collective18CollectiveEpilogueINS1I_23Sm100TmaWarpSpecializedILi4ELi2ELi16ELb1ELb0EEEJNS5_IJSG_SF_SG_EEENS5_IJNST_ISG_SC_EENST_INS5_IJNSA_ILi16EEENSA_ILi2EEEEEES1E_EEEEESI_SJ_SI_SJ_NS1I_6fusion15FusionCallbacksIS1M_NS1U_17LinearCombinationISI_fSI_fLNS_15FloatRoundStyleE2EEES1N_S1T_JEEENS4_5SM1004TMEM4LOAD26SM100_TMEM_LOAD_32dp32b16xENS4_13SM90_TMA_LOADENS12_INS13_ILi1ELi4ELi3EEES16_NST_INS5_IJS17_S1P_EEENS5_IJS1P_SC_EEEEEEENS4_39AutoVectorizingCopyWithAssumedAlignmentILi128EEENS4_14SM90_TMA_STOREES29_S2B_S2B_EEEvvEEEEvNT_6ParamsE)
	.align		4
        /*000c*/ 	.word	index@(__assertfail)
	.align		4
        /*0010*/ 	.word	0x00000000
	.align		4
        /*0014*/ 	.word	0xfffffffe
	.align		4
        /*0018*/ 	.word	0x00000000
	.align		4
        /*001c*/ 	.word	0xfffffffd
	.align		4
        /*0020*/ 	.word	0x00000000
	.align		4
        /*0024*/ 	.word	0xfffffffc


//--------------------- .nv.constant4             --------------------------
	.section	.nv.constant4,"a",@progbits
	.align	8
	.align		8
.nv.constant4:
        /*0000*/ 	.dword	__assertfail
	.align		8
        /*0008*/ 	.dword	__unnamed_1
	.align		8
        /*0010*/ 	.dword	__unnamed_2
	.align		8
        /*0018*/ 	.dword	_ZN40_INTERNAL_cfc4c388_4_k_cu_5adb54ea_345534cuda3std3__45__cpo5beginE
	.align		8
        /*0020*/ 	.dword	_ZN40_INTERNAL_cfc4c388_4_k_cu_5adb54ea_345534cuda3std3__45__cpo3endE
	.align		8
        /*0028*/ 	.dword	_ZN40_INTERNAL_cfc4c388_4_k_cu_5adb54ea_345534cuda3std3__45__cpo6cbeginE
	.align		8
        /*0030*/ 	.dword	_ZN40_INTERNAL_cfc4c388_4_k_cu_5adb54ea_345534cuda3std3__45__cpo4cendE
	.align		8
        /*0038*/ 	.dword	_ZN40_INTERNAL_cfc4c388_4_k_cu_5adb54ea_345534cuda3std3__442_GLOBAL__N__cfc4c388_4_k_cu_5adb54ea_345536ignoreE
	.align		8
        /*0040*/ 	.dword	_ZN40_INTERNAL_cfc4c388_4_k_cu_5adb54ea_345534cuda3std3__419piecewise_constructE
	.align		8
        /*0048*/ 	.dword	_ZN40_INTERNAL_cfc4c388_4_k_cu_5adb54ea_345534cuda3std3__48in_placeE
	.align		8
        /*0050*/ 	.dword	_ZN40_INTERNAL_cfc4c388_4_k_cu_5adb54ea_345534cuda3std6ranges3__45__cpo4swapE
	.align		8
        /*0058*/ 	.dword	_ZN40_INTERNAL_cfc4c388_4_k_cu_5adb54ea_345534cuda3std6ranges3__45__cpo9iter_moveE
	.align		8
        /*0060*/ 	.dword	_ZN40_INTERNAL_cfc4c388_4_k_cu_5adb54ea_345534cute7productE
	.align		8
        /*0068*/ 	.dword	_ZN40_INTERNAL_cfc4c388_4_k_cu_5adb54ea_345534cute1_E
	.align		8
        /*0070*/ 	.dword	$str$25
	.align		8
        /*0078*/ 	.dword	$str$26
	.align		8
        /*0080*/ 	.dword	$str$27
	.align		8
        /*0088*/ 	.dword	$str$28


//--------------------- .text._ZN7cutlass13device_kernelINS_4gemm6kernel13GemmUniversalIN4cute5tupleIJiiiiEEENS1_10collective13CollectiveMmaINS1_35MainloopSm100TmaUmmaWarpSpecializedILi6ELi2ELi4ENS5_IJNS4_1CILi4EEESB_NSA_ILi1EEEEEEEENS5_IJNSA_ILi128EEESF_NSA_ILi64EEEEEENS_6half_tENS5_IJlSC_lEEESI_NS5_IJSC_llEEENS4_8TiledMMAINS4_8MMA_AtomIJNS4_26SM100_MMA_F16BF16_2x1SM_SSISI_SI_fLi128ELi128ELNS4_4UMMA5MajorE0ELSP_1ELNSO_7ScaleInE0ELSQ_0EEEEEENS4_6LayoutINS5_IJSC_SC_SC_EEENS5_IJNSA_ILi0EEESV_SV_EEEEENS5_IJNS4_10UnderscoreESY_SY_EEEEENS4_28SM100_TMA_2SM_LOAD_MULTICASTENS4_14ComposedLayoutINS4_7SwizzleILi3ELi4ELi3EEENS4_18smem_ptr_flag_bitsILi16EEENST_INS5_IJNSA_ILi8EEESG_EEENS5_IJSG_SC_EEEEEEEvNS4_8identityES11_NS12_IS14_S16_NST_INS5_IJSG_S17_EEENS5_IJSC_SG_EEEEEEEvS1C_EENS_8epilogue10collective18CollectiveEpilogueINS1I_23Sm100TmaWarpSpecializedILi4ELi2ELi16ELb1ELb0EEEJNS5_IJSG_SF_SG_EEENS5_IJNST_ISG_SC_EENST_INS5_IJNSA_ILi16EEENSA_ILi2EEEEEES1E_EEEEESI_SJ_SI_SJ_NS1I_6fusion15FusionCallbacksIS1M_NS1U_17LinearCombinationISI_fSI_fLNS_15FloatRoundStyleE2EEES1N_S1T_JEEENS4_5SM1004TMEM4LOAD26SM100_TMEM_LOAD_32dp32b16xENS4_13SM90_TMA_LOADENS12_INS13_ILi1ELi4ELi3EEES16_NST_INS5_IJS17_S1P_EEENS5_IJS1P_SC_EEEEEEENS4_39AutoVectorizingCopyWithAssumedAlignmentILi128EEENS4_14SM90_TMA_STOREES29_S2B_S2B_EEEvvEEEEvNT_6ParamsE --------------------------
	.section	.text._ZN7cutlass13device_kernelINS_4gemm6kernel13GemmUniversalIN4cute5tupleIJiiiiEEENS1_10collective13CollectiveMmaINS1_35MainloopSm100TmaUmmaWarpSpecializedILi6ELi2ELi4ENS5_IJNS4_1CILi4EEESB_NSA_ILi1EEEEEEEENS5_IJNSA_ILi128EEESF_NSA_ILi64EEEEEENS_6half_tENS5_IJlSC_lEEESI_NS5_IJSC_llEEENS4_8TiledMMAINS4_8MMA_AtomIJNS4_26SM100_MMA_F16BF16_2x1SM_SSISI_SI_fLi128ELi128ELNS4_4UMMA5MajorE0ELSP_1ELNSO_7ScaleInE0ELSQ_0EEEEEENS4_6LayoutINS5_IJSC_SC_SC_EEENS5_IJNSA_ILi0EEESV_SV_EEEEENS5_IJNS4_10UnderscoreESY_SY_EEEEENS4_28SM100_TMA_2SM_LOAD_MULTICASTENS4_14ComposedLayoutINS4_7SwizzleILi3ELi4ELi3EEENS4_18smem_ptr_flag_bitsILi16EEENST_INS5_IJNSA_ILi8EEESG_EEENS5_IJSG_SC_EEEEEEEvNS4_8identityES11_NS12_IS14_S16_NST_INS5_IJSG_S17_EEENS5_IJSC_SG_EEEEEEEvS1C_EENS_8epilogue10collective18CollectiveEpilogueINS1I_23Sm100TmaWarpSpecializedILi4ELi2ELi16ELb1ELb0EEEJNS5_IJSG_SF_SG_EEENS5_IJNST_ISG_SC_EENST_INS5_IJNSA_ILi16EEENSA_ILi2EEEEEES1E_EEEEESI_SJ_SI_SJ_NS1I_6fusion15FusionCallbacksIS1M_NS1U_17LinearCombinationISI_fSI_fLNS_15FloatRoundStyleE2EEES1N_S1T_JEEENS4_5SM1004TMEM4LOAD26SM100_TMEM_LOAD_32dp32b16xENS4_13SM90_TMA_LOADENS12_INS13_ILi1ELi4ELi3EEES16_NST_INS5_IJS17_S1P_EEENS5_IJS1P_SC_EEEEEEENS4_39AutoVectorizingCopyWithAssumedAlignmentILi128EEENS4_14SM90_TMA_STOREES29_S2B_S2B_EEEvvEEEEvNT_6ParamsE,"ax",@progbits
	.align	128
.text._ZN7cutlass13device_kernelINS_4gemm6kernel13GemmUniversalIN4cute5tupleIJiiiiEEENS1_10collective13CollectiveMmaINS1_35MainloopSm100TmaUmmaWarpSpecializedILi6ELi2ELi4ENS5_IJNS4_1CILi4EEESB_NSA_ILi1EEEEEEEENS5_IJNSA_ILi128EEESF_NSA_ILi64EEEEEENS_6half_tENS5_IJlSC_lEEESI_NS5_IJSC_llEEENS4_8TiledMMAINS4_8MMA_AtomIJNS4_26SM100_MMA_F16BF16_2x1SM_SSISI_SI_fLi128ELi128ELNS4_4UMMA5MajorE0ELSP_1ELNSO_7ScaleInE0ELSQ_0EEEEEENS4_6LayoutINS5_IJSC_SC_SC_EEENS5_IJNSA_ILi0EEESV_SV_EEEEENS5_IJNS4_10UnderscoreESY_SY_EEEEENS4_28SM100_TMA_2SM_LOAD_MULTICASTENS4_14ComposedLayoutINS4_7SwizzleILi3ELi4ELi3EEENS4_18smem_ptr_flag_bitsILi16EEENST_INS5_IJNSA_ILi8EEESG_EEENS5_IJSG_SC_EEEEEEEvNS4_8identityES11_NS12_IS14_S16_NST_INS5_IJSG_S17_EEENS5_IJSC_SG_EEEEEEEvS1C_EENS_8epilogue10collective18CollectiveEpilogueINS1I_23Sm100TmaWarpSpecializedILi4ELi2ELi16ELb1ELb0EEEJNS5_IJSG_SF_SG_EEENS5_IJNST_ISG_SC_EENST_INS5_IJNSA_ILi16EEENSA_ILi2EEEEEES1E_EEEEESI_SJ_SI_SJ_NS1I_6fusion15FusionCallbacksIS1M_NS1U_17LinearCombinationISI_fSI_fLNS_15FloatRoundStyleE2EEES1N_S1T_JEEENS4_5SM1004TMEM4LOAD26SM100_TMEM_LOAD_32dp32b16xENS4_13SM90_TMA_LOADENS12_INS13_ILi1ELi4ELi3EEES16_NST_INS5_IJS17_S1P_EEENS5_IJS1P_SC_EEEEEEENS4_39AutoVectorizingCopyWithAssumedAlignmentILi128EEENS4_14SM90_TMA_STOREES29_S2B_S2B_EEEvvEEEEvNT_6ParamsE:
        .type           _ZN7cutlass13device_kernelINS_4gemm6kernel13GemmUniversalIN4cute5tupleIJiiiiEEENS1_10collective13CollectiveMmaINS1_35MainloopSm100TmaUmmaWarpSpecializedILi6ELi2ELi4ENS5_IJNS4_1CILi4EEESB_NSA_ILi1EEEEEEEENS5_IJNSA_ILi128EEESF_NSA_ILi64EEEEEENS_6half_tENS5_IJlSC_lEEESI_NS5_IJSC_llEEENS4_8TiledMMAINS4_8MMA_AtomIJNS4_26SM100_MMA_F16BF16_2x1SM_SSISI_SI_fLi128ELi128ELNS4_4UMMA5MajorE0ELSP_1ELNSO_7ScaleInE0ELSQ_0EEEEEENS4_6LayoutINS5_IJSC_SC_SC_EEENS5_IJNSA_ILi0EEESV_SV_EEEEENS5_IJNS4_10UnderscoreESY_SY_EEEEENS4_28SM100_TMA_2SM_LOAD_MULTICASTENS4_14ComposedLayoutINS4_7SwizzleILi3ELi4ELi3EEENS4_18smem_ptr_flag_bitsILi16EEENST_INS5_IJNSA_ILi8EEESG_EEENS5_IJSG_SC_EEEEEEEvNS4_8identityES11_NS12_IS14_S16_NST_INS5_IJSG_S17_EEENS5_IJSC_SG_EEEEEEEvS1C_EENS_8epilogue10collective18CollectiveEpilogueINS1I_23Sm100TmaWarpSpecializedILi4ELi2ELi16ELb1ELb0EEEJNS5_IJSG_SF_SG_EEENS5_IJNST_ISG_SC_EENST_INS5_IJNSA_ILi16EEENSA_ILi2EEEEEES1E_EEEEESI_SJ_SI_SJ_NS1I_6fusion15FusionCallbacksIS1M_NS1U_17LinearCombinationISI_fSI_fLNS_15FloatRoundStyleE2EEES1N_S1T_JEEENS4_5SM1004TMEM4LOAD26SM100_TMEM_LOAD_32dp32b16xENS4_13SM90_TMA_LOADENS12_INS13_ILi1ELi4ELi3EEES16_NST_INS5_IJS17_S1P_EEENS5_IJS1P_SC_EEEEEEENS4_39AutoVectorizingCopyWithAssumedAlignmentILi128EEENS4_14SM90_TMA_STOREES29_S2B_S2B_EEEvvEEEEvNT_6ParamsE,@function
        .size           _ZN7cutlass13device_kernelINS_4gemm6kernel13GemmUniversalIN4cute5tupleIJiiiiEEENS1_10collective13CollectiveMmaINS1_35MainloopSm100TmaUmmaWarpSpecializedILi6ELi2ELi4ENS5_IJNS4_1CILi4EEESB_NSA_ILi1EEEEEEEENS5_IJNSA_ILi128EEESF_NSA_ILi64EEEEEENS_6half_tENS5_IJlSC_lEEESI_NS5_IJSC_llEEENS4_8TiledMMAINS4_8MMA_AtomIJNS4_26SM100_MMA_F16BF16_2x1SM_SSISI_SI_fLi128ELi128ELNS4_4UMMA5MajorE0ELSP_1ELNSO_7ScaleInE0ELSQ_0EEEEEENS4_6LayoutINS5_IJSC_SC_SC_EEENS5_IJNSA_ILi0EEESV_SV_EEEEENS5_IJNS4_10UnderscoreESY_SY_EEEEENS4_28SM100_TMA_2SM_LOAD_MULTICASTENS4_14ComposedLayoutINS4_7SwizzleILi3ELi4ELi3EEENS4_18smem_ptr_flag_bitsILi16EEENST_INS5_IJNSA_ILi8EEESG_EEENS5_IJSG_SC_EEEEEEEvNS4_8identityES11_NS12_IS14_S16_NST_INS5_IJSG_S17_EEENS5_IJSC_SG_EEEEEEEvS1C_EENS_8epilogue10collective18CollectiveEpilogueINS1I_23Sm100TmaWarpSpecializedILi4ELi2ELi16ELb1ELb0EEEJNS5_IJSG_SF_SG_EEENS5_IJNST_ISG_SC_EENST_INS5_IJNSA_ILi16EEENSA_ILi2EEEEEES1E_EEEEESI_SJ_SI_SJ_NS1I_6fusion15FusionCallbacksIS1M_NS1U_17LinearCombinationISI_fSI_fLNS_15FloatRoundStyleE2EEES1N_S1T_JEEENS4_5SM1004TMEM4LOAD26SM100_TMEM_LOAD_32dp32b16xENS4_13SM90_TMA_LOADENS12_INS13_ILi1ELi4ELi3EEES16_NST_INS5_IJS17_S1P_EEENS5_IJS1P_SC_EEEEEEENS4_39AutoVectorizingCopyWithAssumedAlignmentILi128EEENS4_14SM90_TMA_STOREES29_S2B_S2B_EEEvvEEEEvNT_6ParamsE,(.L_x_203 - _ZN7cutlass13device_kernelINS_4gemm6kernel13GemmUniversalIN4cute5tupleIJiiiiEEENS1_10collective13CollectiveMmaINS1_35MainloopSm100TmaUmmaWarpSpecializedILi6ELi2ELi4ENS5_IJNS4_1CILi4EEESB_NSA_ILi1EEEEEEEENS5_IJNSA_ILi128EEESF_NSA_ILi64EEEEEENS_6half_tENS5_IJlSC_lEEESI_NS5_IJSC_llEEENS4_8TiledMMAINS4_8MMA_AtomIJNS4_26SM100_MMA_F16BF16_2x1SM_SSISI_SI_fLi128ELi128ELNS4_4UMMA5MajorE0ELSP_1ELNSO_7ScaleInE0ELSQ_0EEEEEENS4_6LayoutINS5_IJSC_SC_SC_EEENS5_IJNSA_ILi0EEESV_SV_EEEEENS5_IJNS4_10UnderscoreESY_SY_EEEEENS4_28SM100_TMA_2SM_LOAD_MULTICASTENS4_14ComposedLayoutINS4_7SwizzleILi3ELi4ELi3EEENS4_18smem_ptr_flag_bitsILi16EEENST_INS5_IJNSA_ILi8EEESG_EEENS5_IJSG_SC_EEEEEEEvNS4_8identityES11_NS12_IS14_S16_NST_INS5_IJSG_S17_EEENS5_IJSC_SG_EEEEEEEvS1C_EENS_8epilogue10collective18CollectiveEpilogueINS1I_23Sm100TmaWarpSpecializedILi4ELi2ELi16ELb1ELb0EEEJNS5_IJSG_SF_SG_EEENS5_IJNST_ISG_SC_EENST_INS5_IJNSA_ILi16EEENSA_ILi2EEEEEES1E_EEEEESI_SJ_SI_SJ_NS1I_6fusion15FusionCallbacksIS1M_NS1U_17LinearCombinationISI_fSI_fLNS_15FloatRoundStyleE2EEES1N_S1T_JEEENS4_5SM1004TMEM4LOAD26SM100_TMEM_LOAD_32dp32b16xENS4_13SM90_TMA_LOADENS12_INS13_ILi1ELi4ELi3EEES16_NST_INS5_IJS17_S1P_EEENS5_IJS1P_SC_EEEEEEENS4_39AutoVectorizingCopyWithAssumedAlignmentILi128EEENS4_14SM90_TMA_STOREES29_S2B_S2B_EEEvvEEEEvNT_6ParamsE)
        .other          _ZN7cutlass13device_kernelINS_4gemm6kernel13GemmUniversalIN4cute5tupleIJiiiiEEENS1_10collective13CollectiveMmaINS1_35MainloopSm100TmaUmmaWarpSpecializedILi6ELi2ELi4ENS5_IJNS4_1CILi4EEESB_NSA_ILi1EEEEEEEENS5_IJNSA_ILi128EEESF_NSA_ILi64EEEEEENS_6half_tENS5_IJlSC_lEEESI_NS5_IJSC_llEEENS4_8TiledMMAINS4_8MMA_AtomIJNS4_26SM100_MMA_F16BF16_2x1SM_SSISI_SI_fLi128ELi128ELNS4_4UMMA5MajorE0ELSP_1ELNSO_7ScaleInE0ELSQ_0EEEEEENS4_6LayoutINS5_IJSC_SC_SC_EEENS5_IJNSA_ILi0EEESV_SV_EEEEENS5_IJNS4_10UnderscoreESY_SY_EEEEENS4_28SM100_TMA_2SM_LOAD_MULTICASTENS4_14ComposedLayoutINS4_7SwizzleILi3ELi4ELi3EEENS4_18smem_ptr_flag_bitsILi16EEENST_INS5_IJNSA_ILi8EEESG_EEENS5_IJSG_SC_EEEEEEEvNS4_8identityES11_NS12_IS14_S16_NST_INS5_IJSG_S17_EEENS5_IJSC_SG_EEEEEEEvS1C_EENS_8epilogue10collective18CollectiveEpilogueINS1I_23Sm100TmaWarpSpecializedILi4ELi2ELi16ELb1ELb0EEEJNS5_IJSG_SF_SG_EEENS5_IJNST_ISG_SC_EENST_INS5_IJNSA_ILi16EEENSA_ILi2EEEEEES1E_EEEEESI_SJ_SI_SJ_NS1I_6fusion15FusionCallbacksIS1M_NS1U_17LinearCombinationISI_fSI_fLNS_15FloatRoundStyleE2EEES1N_S1T_JEEENS4_5SM1004TMEM4LOAD26SM100_TMEM_LOAD_32dp32b16xENS4_13SM90_TMA_LOADENS12_INS13_ILi1ELi4ELi3EEES16_NST_INS5_IJS17_S1P_EEENS5_IJS1P_SC_EEEEEEENS4_39AutoVectorizingCopyWithAssumedAlignmentILi128EEENS4_14SM90_TMA_STOREES29_S2B_S2B_EEEvvEEEEvNT_6ParamsE,@"STO_CUDA_ENTRY STV_DEFAULT"
_ZN7cutlass13device_kernelINS_4gemm6kernel13GemmUniversalIN4cute5tupleIJiiiiEEENS1_10collective13CollectiveMmaINS1_35MainloopSm100TmaUmmaWarpSpecializedILi6ELi2ELi4ENS5_IJNS4_1CILi4EEESB_NSA_ILi1EEEEEEEENS5_IJNSA_ILi128EEESF_NSA_ILi64EEEEEENS_6half_tENS5_IJlSC_lEEESI_NS5_IJSC_llEEENS4_8TiledMMAINS4_8MMA_AtomIJNS4_26SM100_MMA_F16BF16_2x1SM_SSISI_SI_fLi128ELi128ELNS4_4UMMA5MajorE0ELSP_1ELNSO_7ScaleInE0ELSQ_0EEEEEENS4_6LayoutINS5_IJSC_SC_SC_EEENS5_IJNSA_ILi0EEESV_SV_EEEEENS5_IJNS4_10UnderscoreESY_SY_EEEEENS4_28SM100_TMA_2SM_LOAD_MULTICASTENS4_14ComposedLayoutINS4_7SwizzleILi3ELi4ELi3EEENS4_18smem_ptr_flag_bitsILi16EEENST_INS5_IJNSA_ILi8EEESG_EEENS5_IJSG_SC_EEEEEEEvNS4_8identityES11_NS12_IS14_S16_NST_INS5_IJSG_S17_EEENS5_IJSC_SG_EEEEEEEvS1C_EENS_8epilogue10collective18CollectiveEpilogueINS1I_23Sm100TmaWarpSpecializedILi4ELi2ELi16ELb1ELb0EEEJNS5_IJSG_SF_SG_EEENS5_IJNST_ISG_SC_EENST_INS5_IJNSA_ILi16EEENSA_ILi2EEEEEES1E_EEEEESI_SJ_SI_SJ_NS1I_6fusion15FusionCallbacksIS1M_NS1U_17LinearCombinationISI_fSI_fLNS_15FloatRoundStyleE2EEES1N_S1T_JEEENS4_5SM1004TMEM4LOAD26SM100_TMEM_LOAD_32dp32b16xENS4_13SM90_TMA_LOADENS12_INS13_ILi1ELi4ELi3EEES16_NST_INS5_IJS17_S1P_EEENS5_IJS1P_SC_EEEEEEENS4_39AutoVectorizingCopyWithAssumedAlignmentILi128EEENS4_14SM90_TMA_STOREES29_S2B_S2B_EEEvvEEEEvNT_6ParamsE:
[----:B------:R-:W1:Y:S01]  /*0000*/  LDC R1, c[0x0][0x37c] ;  /* 0x0000df00ff017b82 */ /* 0x000e620000000800 */
[----:B------:R-:W2:Y:S01]  /*0010*/  S2R R61, SR_TID.X ;  /* 0x00000000003d7919 */ /* 0x000ea20000002100 */
[----:B------:R-:W3:Y:S06]  /*0020*/  LDCU.64 UR8, c[0x0][0x890] ;  /* 0x00011200ff0877ac */ /* 0x000eec0008000a00 */
[----:B------:R-:W4:Y:S01]  /*0030*/  S2UR UR47, SR_CgaCtaId ;  /* 0x00000000002f79c3 */ /* 0x000f220000008800 */
[----:B------:R-:W-:Y:S02]  /*0040*/  PRMT R50, RZ, 0x7610, R50 ;  /* 0x00007610ff327816 */ /* 0x000fe40000000032 */
[----:B------:R-:W-:-:S02]  /*0050*/  ELECT P0, URZ, PT ;  /* 0x0000000000ff782f */ /* 0x000fc40003800000 */
[----:B---3--:R-:W-:-:S04]  /*0060*/  ISETP.NE.U32.AND P1, PT, RZ, UR8, PT ;  /* 0x00000008ff007c0c */ /* 0x008fc8000bf25070 */
[----:B------:R-:W-:Y:S01]  /*0070*/  ISETP.NE.AND.EX P2, PT, RZ, UR9, PT, P1 ;  /* 0x00000009ff007c0c */ /* 0x000fe2000bf45310 */
[----:B----4-:R-:W-:Y:S02]  /*0080*/  ULOP3.LUT UR46, UR47, 0x1, URZ, 0xc0, !UPT ;  /* 0x000000012f2e7892 */ /* 0x010fe4000f8ec0ff */
[----:B------:R-:W-:Y:S01]  /*0090*/  ULOP3.LUT UR48, UR47, 0x1, URZ, 0x3c, !UPT ;  /* 0x000000012f307892 */ /* 0x000fe2000f8e3cff */
[----:B--2---:R-:W-:-:S05]  /*00a0*/  SHF.R.U32.HI R51, RZ, 0x5, R61 ;  /* 0x00000005ff337819 */ /* 0x004fca000001163d */
[----:B------:R-:W2:Y:S02]  /*00b0*/  SHFL.IDX PT, R0, R51, RZ, 0x1f ;  /* 0x00001fff33007589 */ /* 0x000ea400000e0000 */
[----:B--2---:R-:W-:Y:S02]  /*00c0*/  R2UR UR25, R0 ;  /* 0x00000000001972ca */ /* 0x004fe400000e0000 */
[----:B-1----:R-:W-:Y:S05]  /*00d0*/  @P2 BRA `(.L_x_0) ;  /* 0x0000000000302947 */ /* 0x002fea0003800000 */
[----:B------:R-:W1:Y:S02]  /*00e0*/  LDCU.64 UR4, c[0x0][0x888] ;  /* 0x00011100ff0477ac */ /* 0x000e640008000a00 */
[----:B-1----:R-:W-:-:S04]  /*00f0*/  UISETP.NE.U32.AND UP0, UPT, UR4, URZ, UPT ;  /* 0x000000ff0400728c */ /* 0x002fc8000bf05070 */
[----:B------:R-:W-:-:S09]  /*0100*/  UISETP.NE.AND.EX UP0, UPT, UR5, URZ, UPT, UP0 ;  /* 0x000000ff0500728c */ /* 0x000fd2000bf05300 */
[----:B------:R-:W-:Y:S05]  /*0110*/  BRA.U !UP0, `(.L_x_1) ;  /* 0x0000000108147547 */ /* 0x000fea000b800000 */
[----:B------:R-:W1:Y:S01]  /*0120*/  LDC.64 R2, c[0x0][0x888] ;  /* 0x00022200ff027b82 */ /* 0x000e620000000a00 */
[----:B------:R-:W1:Y:S02]  /*0130*/  LDCU.64 UR4, c[0x0][0x358] ;  /* 0x00006b00ff0477ac */ /* 0x000e640008000a00 */
[----:B-1----:R1:W5:Y:S01]  /*0140*/  LDG.E R27, desc[UR4][R2.64] ;  /* 0x00000004021b7981 */ /* 0x002362000c1e1900 */
[----:B------:R-:W-:Y:S01]  /*0150*/  HFMA2 R50, -RZ, RZ, 0, 5.9604644775390625e-08 ;  /* 0x00000001ff327431 */ /* 0x000fe200000001ff */
[----:B------:R-:W-:Y:S05]  /*0160*/  BRA `(.L_x_0) ;  /* 0x00000000000c7947 */ /* 0x000fea0003800000 */
.L_x_1:
[----:B------:R-:W1:Y:S01]  /*0170*/  LDCU UR4, c[0x0][0x880] ;  /* 0x00011000ff0477ac */ /* 0x000e620008000800 */
[----:B------:R-:W-:Y:S01]  /*0180*/  HFMA2 R50, -RZ, RZ, 0, 5.9604644775390625e-08 ;  /* 0x00000001ff327431 */ /* 0x000fe200000001ff */
[----:B-1----:R-:W-:-:S07]  /*0190*/  MOV R27, UR4 ;  /* 0x00000004001b7c02 */ /* 0x002fce0008000f00 */
.L_x_0:
[----:B------:R-:W2:Y:S02]  /*01a0*/  LDCU.64 UR4, c[0x0][0x8b0] ;  /* 0x00011600ff0477ac */ /* 0x000ea40008000a00 */
[----:B--2---:R-:W-:-:S04]  /*01b0*/  UISETP.NE.U32.AND UP0, UPT, UR4, URZ, UPT ;  /* 0x000000ff0400728c */ /* 0x004fc8000bf05070 */
[----:B------:R-:W-:-:S09]  /*01c0*/  UISETP.NE.AND.EX UP0, UPT, UR5, URZ, UPT, UP0 ;  /* 0x000000ff0500728c */ /* 0x000fd2000bf05300 */
[----:B------:R-:W-:Y:S05]  /*01d0*/  BRA.U UP0, `(.L_x_2) ;  /* 0x0000000100287547 */ /* 0x000fea000b800000 */
[----:B------:R-:W2:Y:S02]  /*01e0*/  LDCU.64 UR4, c[0x0][0x8a8] ;  /* 0x00011500ff0477ac */ /* 0x000ea40008000a00 */
[----:B--2---:R-:W-:-:S04]  /*01f0*/  UISETP.NE.U32.AND UP0, UPT, UR4, URZ, UPT ;  /* 0x000000ff0400728c */ /* 0x004fc8000bf05070 */
[----:B------:R-:W-:-:S09]  /*0200*/  UISETP.NE.AND.EX UP0, UPT, UR5, URZ, UPT, UP0 ;  /* 0x000000ff0500728c */ /* 0x000fd2000bf05300 */
[----:B------:R-:W-:Y:S05]  /*0210*/  BRA.U !UP0, `(.L_x_3) ;  /* 0x0000000108107547 */ /* 0x000fea000b800000 */
[----:B------:R-:W2:Y:S01]  /*0220*/  LDC.64 R24, c[0x0][0x8a8] ;  /* 0x00022a00ff187b82 */ /* 0x000ea20000000a00 */
[----:B------:R-:W2:Y:S02]  /*0230*/  LDCU.64 UR4, c[0x0][0x358] ;  /* 0x00006b00ff0477ac */ /* 0x000ea40008000a00 */
[----:B--2---:R2:W5:Y:S01]  /*0240*/  LDG.E R24, desc[UR4][R24.64] ;  /* 0x0000000418187981 */ /* 0x004562000c1e1900 */
[----:B------:R-:W-:Y:S05]  /*0250*/  BRA `(.L_x_2) ;  /* 0x0000000000087947 */ /* 0x000fea0003800000 */
.L_x_3:
[----:B------:R-:W2:Y:S02]  /*0260*/  LDCU UR4, c[0x0][0x8a0] ;  /* 0x00011400ff0477ac */ /* 0x000ea40008000800 */
[----:B--2---:R-:W-:Y:S02]  /*0270*/  MOV R24, UR4 ;  /* 0x0000000400187c02 */ /* 0x004fe40008000f00 */
.L_x_2:
[----:B------:R-:W-:Y:S01]  /*0280*/  IMAD.U32 R0, RZ, RZ, UR25 ;  /* 0x00000019ff007e24 */ /* 0x000fe2000f8e00ff */
[----:B------:R-:W-:Y:S04]  /*0290*/  BSSY.RECONVERGENT B0, `(.L_x_4) ;  /* 0x000000c000007945 */ /* 0x000fe80003800200 */
[C---:B------:R-:W-:Y:S02]  /*02a0*/  ISETP.NE.OR P3, PT, R0.reuse, 0x1, !P0 ;  /* 0x000000010000780c */ /* 0x040fe40004765670 */
[----:B------:R-:W-:-:S11]  /*02b0*/  ISETP.NE.OR P2, PT, R0, 0x3, !P0 ;  /* 0x000000030000780c */ /* 0x000fd60004745670 */
[----:B------:R-:W-:Y:S05]  /*02c0*/  @P3 BRA `(.L_x_5) ;  /* 0x0000000000203947 */ /* 0x000fea0003800000 */
[----:B------:R-:W3:Y:S02]  /*02d0*/  LDCU.64 UR4, c[0x0][0x348] ;  /* 0x00006900ff0477ac */ /* 0x000ee40008000a00 */
[----:B---3--:R-:W-:Y:S02]  /*02e0*/  UIADD3 UR6, UP1, UPT, UR4, 0x80, URZ ;  /* 0x0000008004067890 */ /* 0x008fe4000ff3e0ff */
[----:B------:R-:W-:Y:S02]  /*02f0*/  UIADD3 UR4, UP0, UPT, UR4, 0x180, URZ ;  /* 0x0000018004047890 */ /* 0x000fe4000ff1e0ff */
[----:B------:R-:W-:Y:S02]  /*0300*/  UIADD3.X UR7, UPT, UPT, URZ, UR5, URZ, UP1, !UPT ;  /* 0x00000005ff077290 */ /* 0x000fe40008ffe4ff */
[----:B------:R-:W-:-:S07]  /*0310*/  UIADD3.X UR5, UPT, UPT, URZ, UR5, URZ, UP0, !UPT ;  /* 0x00000005ff057290 */ /* 0x000fce00087fe4ff */
[----:B------:R3:W-:Y:S02]  /*0320*/  UTMACCTL.PF [UR6] ;  /* 0x00000000060079b9 */ /* 0x0007e40008040000 */
[----:B------:R3:W-:Y:S02]  /*0330*/  UTMACCTL.PF [UR4] ;  /* 0x00000000040079b9 */ /* 0x0007e40008040000 */
[----:B---3--:R-:W-:Y:S01]  /*0340*/  NOP ;  /* 0x0000000000007918 */ /* 0x008fe20000000000 */
.L_x_5:
[----:B------:R-:W-:Y:S05]  /*0350*/  BSYNC.RECONVERGENT B0 ;  /* 0x0000000000007941 */ /* 0x000fea0003800200 */
.L_x_4:
[----:B------:R-:W-:Y:S04]  /*0360*/  BSSY.RECONVERGENT B0, `(.L_x_6) ;  /* 0x000000a000007945 */ /* 0x000fe80003800200 */
        /* <DEDUP_REMOVED lines=9> */
.L_x_7:
[----:B------:R-:W-:Y:S05]  /*0400*/  BSYNC.RECONVERGENT B0 ;  /* 0x0000000000007941 */ /* 0x000fea0003800200 */
.L_x_6:
[----:B------:R-:W3:Y:S01]  /*0410*/  LDCU.64 UR4, c[0x0][0x888] ;  /* 0x00011100ff0477ac */ /* 0x000ee20008000a00 */
[----:B------:R-:W-:Y:S01]  /*0420*/  ISETP.NE.AND.EX P1, PT, RZ, UR9, PT, P1 ;  /* 0x00000009ff007c0c */ /* 0x000fe2000bf25310 */
[----:B------:R-:W-:Y:S01]  /*0430*/  UPLOP3.LUT UP3, UPT, UPT, UPT, UPT, 0x80, 0x8 ;  /* 0x000000000008789c */ /* 0x000fe20003f6f070 */
[----:B---3--:R-:W-:-:S04]  /*0440*/  ISETP.NE.U32.AND P2, PT, RZ, UR4, PT ;  /* 0x00000004ff007c0c */ /* 0x008fc8000bf45070 */
[----:B------:R-:W-:-:S13]  /*0450*/  ISETP.NE.AND.EX P2, PT, RZ, UR5, PT, P2 ;  /* 0x00000005ff007c0c */ /* 0x000fda000bf45320 */
[----:B------:R-:W-:Y:S05]  /*0460*/  @P2 BRA P1, `(.L_x_8) ;  /* 0x0000000000282947 */ /* 0x000fea0000800000 */
[----:B------:R-:W-:Y:S01]  /*0470*/  UISETP.NE.U32.AND UP0, UPT, UR8, URZ, UPT ;  /* 0x000000ff0800728c */ /* 0x000fe2000bf05070 */
[----:B-----5:R-:W-:Y:S01]  /*0480*/  FSETP.NEU.AND P1, PT, R27, RZ, PT ;  /* 0x000000ff1b00720b */ /* 0x020fe20003f2d000 */
[----:B------:R-:W-:Y:S02]  /*0490*/  UISETP.NE.U32.AND UP2, UPT, UR4, URZ, UPT ;  /* 0x000000ff0400728c */ /* 0x000fe4000bf45070 */
[----:B------:R-:W-:Y:S02]  /*04a0*/  UISETP.NE.AND.EX UP1, UPT, UR9, URZ, UPT, UP0 ;  /* 0x000000ff0900728c */ /* 0x000fe4000bf25300 */
[----:B------:R-:W-:-:S04]  /*04b0*/  UISETP.NE.AND.EX UP0, UPT, UR5, URZ, UPT, UP2 ;  /* 0x000000ff0500728c */ /* 0x000fc8000bf05320 */
[----:B------:R-:W-:-:S04]  /*04c0*/  USEL UR4, URZ, 0xffffffff, UP0 ;  /* 0xffffffffff047887 */ /* 0x000fc80008000000 */
[----:B------:R-:W-:Y:S01]  /*04d0*/  VOTEU.ANY UP0, P1 ;  /* 0x0000000000ff7886 */ /* 0x000fe20000800100 */
[----:B------:R-:W-:-:S04]  /*04e0*/  @!UP1 USEL UR4, URZ, 0xffffffff, UP0 ;  /* 0xffffffffff049887 */ /* 0x000fc80008000000 */
[----:B------:R-:W-:-:S04]  /*04f0*/  ULOP3.LUT UR4, UR4, 0x1, URZ, 0xc0, !UPT ;  /* 0x0000000104047892 */ /* 0x000fc8000f8ec0ff */
[----:B------:R-:W-:-:S11]  /*0500*/  UISETP.NE.U32.AND UP3, UPT, UR4, 0x1, UPT ;  /* 0x000000010400788c */ /* 0x000fd6000bf65070 */
.L_x_8:
[----:B------:R-:W3:Y:S01]  /*0510*/  SHFL.IDX PT, R0, R51, RZ, 0x1f ;  /* 0x00001fff33007589 */ /* 0x000ee200000e0000 */
[----:B------:R-:W-:-:S04]  /*0520*/  UISETP.NE.AND UP0, UPT, UR25, 0x2, UPT ;  /* 0x000000021900788c */ /* 0x000fc8000bf05270 */
[----:B------:R-:W-:Y:S02]  /*0530*/  UISETP.EQ.AND UP1, UPT, UR46, URZ, !UP0 ;  /* 0x000000ff2e00728c */ /* 0x000fe4000c722270 */
[----:B------:R-:W-:-:S04]  /*0540*/  USEL UR52, URZ, 0x1, UP0 ;  /* 0x00000001ff347887 */ /* 0x000fc80008000000 */
[----:B------:R-:W-:Y:S02]  /*0550*/  PLOP3.LUT P3, PT, P0, PT, UP1, 0x80, 0x8 ;  /* 0x000000000008781c */ /* 0x000fe4000076f018 */
[----:B---3--:R-:W-:-:S13]  /*0560*/  ISETP.NE.AND P1, PT, R0, RZ, PT ;  /* 0x000000ff0000720c */ /* 0x008fda0003f25270 */
[----:B------:R-:W-:Y:S05]  /*0570*/  @P1 BRA `(.L_x_9) ;  /* 0x0000000000641947 */ /* 0x000fea0003800000 */
[----:B------:R-:W-:Y:S01]  /*0580*/  UMOV UR4, 0x400 ;  /* 0x0000040000047882 */ /* 0x000fe20000000000 */
[----:B------:R-:W-:Y:S01]  /*0590*/  UMOV UR8, 0x1 ;  /* 0x0000000100087882 */ /* 0x000fe20000000000 */
[----:B------:R-:W-:Y:S01]  /*05a0*/  UMOV UR6, 0x5 ;  /* 0x0000000500067882 */ /* 0x000fe20000000000 */
[----:B------:R-:W-:Y:S02]  /*05b0*/  ULEA UR4, UR47, UR4, 0x18 ;  /* 0x000000042f047291 */ /* 0x000fe4000f8ec0ff */
[----:B------:R-:W-:-:S04]  /*05c0*/  UIADD3 UR8, UPT, UPT, -UR8, 0x100000, URZ ;  /* 0x0010000008087890 */ /* 0x000fc8000fffe1ff */
[----:B------:R-:W-:Y:S02]  /*05d0*/  USHF.L.U32 UR9, UR8, 0xb, URZ ;  /* 0x0000000b08097899 */ /* 0x000fe400080006ff */
[----:B------:R-:W-:Y:S02]  /*05e0*/  USHF.L.U32 UR8, UR8, 0x1, URZ ;  /* 0x0000000108087899 */ /* 0x000fe400080006ff */
[----:B------:R-:W-:-:S04]  /*05f0*/  UIADD3 UR6, UPT, UPT, -UR6, 0x100000, URZ ;  /* 0x0010000006067890 */ /* 0x000fc8000fffe1ff */
[----:B------:R-:W-:Y:S02]  /*0600*/  USHF.L.U32 UR7, UR6, 0xb, URZ ;  /* 0x0000000b06077899 */ /* 0x000fe400080006ff */
[----:B------:R-:W-:Y:S01]  /*0610*/  USHF.L.U32 UR6, UR6, 0x1, URZ ;  /* 0x0000000106067899 */ /* 0x000fe200080006ff */
[----:B------:R-:W-:Y:S01]  /*0620*/  ELECT P1, URZ, PT ;  /* 0x0000000000ff782f */ /* 0x000fe20003820000 */
[----:B------:R-:W3:Y:S02]  /*0630*/  FENCE.VIEW.ASYNC.S ;  /* 0x00000000000073c6 */ /* 0x000ee40000000000 */
[----:B---3--:R3:W4:Y:S08]  /*0640*/  SYNCS.EXCH.64 URZ, [UR4], UR8 ;  /* 0x0000000804ff75b2 */ /* 0x0087300008000100 */
[----:B------:R3:W1:Y:S01]  /*0650*/  SYNCS.EXCH.64 URZ, [UR4+0x30], UR6 ;  /* 0x0000300604ff75b2 */ /* 0x0006620008000100 */
        /* <DEDUP_REMOVED lines=10> */
[----:B------:R-:W-:Y:S01]  /*0700*/  NOP ;  /* 0x0000000000007918 */ /* 0x000fe20000000000 */
.L_x_9:
[----:B------:R-:W2:Y:S01]  /*0710*/  SHFL.IDX PT, R0, R51, RZ, 0x1f ;  /* 0x00001fff33007589 */ /* 0x000ea200000e0000 */
[----:B------:R-:W-:Y:S01]  /*0720*/  NOP ;  /* 0x0000000000007918 */ /* 0x000fe20000000000 */
[----:B--2---:R-:W-:-:S13]  /*0730*/  ISETP.NE.AND P1, PT, R0, 0x1, PT ;  /* 0x000000010000780c */ /* 0x004fda0003f25270 */
[----:B------:R-:W-:Y:S05]  /*0740*/  @P1 BRA `(.L_x_10) ;  /* 0x0000000000541947 */ /* 0x000fea0003800000 */
[----:B---3--:R-:W-:Y:S01]  /*0750*/  UMOV UR4, 0x400 ;  /* 0x0000040000047882 */ /* 0x008fe20000000000 */
        /* <DEDUP_REMOVED lines=10> */
[----:B------:R-:W2:Y:S02]  /*0800*/  FENCE.VIEW.ASYNC.S ;  /* 0x00000000000073c6 */ /* 0x000ea40000000000 */
[----:B--2---:R2:W3:Y:S08]  /*0810*/  SYNCS.EXCH.64 URZ, [UR4+0x60], UR8 ;  /* 0x0000600804ff75b2 */ /* 0x0044f00008000100 */
        /* <DEDUP_REMOVED lines=8> */
.L_x_10:
[----:B------:R-:W4:Y:S01]  /*08a0*/  SHFL.IDX PT, R0, R51, RZ, 0x1f ;  /* 0x00001fff33007589 */ /* 0x000f2200000e0000 */
[----:B------:R-:W-:Y:S01]  /*08b0*/  NOP ;  /* 0x0000000000007918 */ /* 0x000fe20000000000 */
[----:B----4-:R-:W-:-:S13]  /*08c0*/  ISETP.NE.AND P1, PT, R0, 0x3, PT ;  /* 0x000000030000780c */ /* 0x010fda0003f25270 */
[----:B------:R-:W-:Y:S05]  /*08d0*/  @P1 BRA `(.L_x_11) ;  /* 0x00000000002c1947 */ /* 0x000fea0003800000 */
[----:B--23--:R-:W-:Y:S01]  /*08e0*/  UMOV UR6, 0x400 ;  /* 0x0000040000067882 */ /* 0x00cfe20000000000 */
[----:B------:R-:W-:Y:S01]  /*08f0*/  UMOV UR4, 0x20 ;  /* 0x0000002000047882 */ /* 0x000fe20000000000 */
[----:B------:R-:W-:Y:S02]  /*0900*/  ULEA UR6, UR47, UR6, 0x18 ;  /* 0x000000062f067291 */ /* 0x000fe4000f8ec0ff */
[----:B------:R-:W-:-:S04]  /*0910*/  UIADD3 UR4, UPT, UPT, -UR4, 0x100000, URZ ;  /* 0x0010000004047890 */ /* 0x000fc8000fffe1ff */
[----:B------:R-:W-:Y:S02]  /*0920*/  USHF.L.U32 UR5, UR4, 0xb, URZ ;  /* 0x0000000b04057899 */ /* 0x000fe400080006ff */
[----:B------:R-:W-:Y:S01]  /*0930*/  USHF.L.U32 UR4, UR4, 0x1, URZ ;  /* 0x0000000104047899 */ /* 0x000fe200080006ff */
[----:B------:R-:W-:Y:S01]  /*0940*/  ELECT P1, URZ, PT ;  /* 0x0000000000ff782f */ /* 0x000fe20003820000 */
[----:B------:R-:W2:Y:S10]  /*0950*/  FENCE.VIEW.ASYNC.S ;  /* 0x00000000000073c6 */ /* 0x000eb40000000000 */
[----:B--2---:R4:W2:Y:S01]  /*0960*/  SYNCS.EXCH.64 URZ, [UR6+0xa0], UR4 ;  /* 0x0000a00406ff75b2 */ /* 0x0048a20008000100 */
[----:B------:R4:W3:Y:S02]  /*0970*/  SYNCS.EXCH.64 URZ, [UR6+0xa8], UR4 ;  /* 0x0000a80406ff75b2 */ /* 0x0008e40008000100 */
[----:B----4-:R-:W-:Y:S01]  /*0980*/  NOP ;  /* 0x0000000000007918 */ /* 0x010fe20000000000 */
.L_x_11:
[----:B------:R-:W4:Y:S01]  /*0990*/  SHFL.IDX PT, R0, R51, RZ, 0x1f ;  /* 0x00001fff33007589 */ /* 0x000f2200000e0000 */
[----:B------:R-:W-:Y:S01]  /*09a0*/  NOP ;  /* 0x0000000000007918 */ /* 0x000fe20000000000 */
[----:B----4-:R-:W-:-:S13]  /*09b0*/  ISETP.NE.AND P1, PT, R0, 0x4, PT ;  /* 0x000000040000780c */ /* 0x010fda0003f25270 */
[----:B------:R-:W-:Y:S05]  /*09c0*/  @P1 BRA `(.L_x_12) ;  /* 0x0000000000481947 */ /* 0x000fea0003800000 */
[----:B--23--:R-:W-:Y:S01]  /*09d0*/  UMOV UR4, 0xe20 ;  /* 0x00000e2000047882 */ /* 0x00cfe20000000000 */
[----:B------:R-:W-:Y:S01]  /*09e0*/  UMOV UR6, 0x400 ;  /* 0x0000040000067882 */ /* 0x000fe20000000000 */
[----:B------:R-:W-:Y:S01]  /*09f0*/  USEL UR4, UR4, 0xc20, UP3 ;  /* 0x00000c2004047887 */ /* 0x000fe20009800000 */
        /* <DEDUP_REMOVED lines=10> */
[----:B--2---:R4:W2:Y:S08]  /*0aa0*/  SYNCS.EXCH.64 URZ, [UR6+0xb0], UR8 ;  /* 0x0000b00806ff75b2 */ /* 0x0048b00008000100 */
[----:B------:R4:W3:Y:S01]  /*0ab0*/  SYNCS.EXCH.64 URZ, [UR6+0xc0], UR4 ;  /* 0x0000c00406ff75b2 */ /* 0x0008e20008000100 */
[----:B------:R4:W1:Y:S01]  /*0ac0*/  SYNCS.EXCH.64 URZ, [UR6+0xb8], UR8 ;  /* 0x0000b80806ff75b2 */ /* 0x0008620008000100 */
[----:B------:R4:W1:Y:S02]  /*0ad0*/  SYNCS.EXCH.64 URZ, [UR6+0xc8], UR4 ;  /* 0x0000c80406ff75b2 */ /* 0x0008640008000100 */
[----:B----4-:R-:W-:Y:S01]  /*0ae0*/  NOP ;  /* 0x0000000000007918 */ /* 0x010fe20000000000 */
.L_x_12:
[----:B------:R-:W4:Y:S01]  /*0af0*/  SHFL.IDX PT, R0, R51, RZ, 0x1f ;  /* 0x00001fff33007589 */ /* 0x000f2200000e0000 */
[----:B------:R-:W-:Y:S01]  /*0b00*/  NOP ;  /* 0x0000000000007918 */ /* 0x000fe20000000000 */
[----:B----4-:R-:W-:-:S13]  /*0b10*/  ISETP.NE.AND P1, PT, R0, 0x5, PT ;  /* 0x000000050000780c */ /* 0x010fda0003f25270 */
[----:B------:R-:W-:Y:S05]  /*0b20*/  @P1 BRA `(.L_x_13) ;  /* 0x0000000000541947 */ /* 0x000fea0003800000 */
[----:B--23--:R-:W-:Y:S01]  /*0b30*/  UMOV UR4, 0x400 ;  /* 0x0000040000047882 */ /* 0x00cfe20000000000 */
        /* <DEDUP_REMOVED lines=14> */
[----:B------:R4:W1:Y:S01]  /*0c20*/  SYNCS.EXCH.64 URZ, [UR4+0xf8], UR8 ;  /* 0x0000f80804ff75b2 */ /* 0x0008620008000100 */
[----:B------:R4:W1:Y:S01]  /*0c30*/  SYNCS.EXCH.64 URZ, [UR4+0xe0], UR6 ;  /* 0x0000e00604ff75b2 */ /* 0x0008620008000100 */
[----:B------:R4:W1:Y:S01]  /*0c40*/  SYNCS.EXCH.64 URZ, [UR4+0x100], UR8 ;  /* 0x0001000804ff75b2 */ /* 0x0008620008000100 */
[----:B------:R4:W1:Y:S01]  /*0c50*/  SYNCS.EXCH.64 URZ, [UR4+0xe8], UR6 ;  /* 0x0000e80604ff75b2 */ /* 0x0008620008000100 */
[----:B------:R4:W1:Y:S02]  /*0c60*/  SYNCS.EXCH.64 URZ, [UR4+0x108], UR8 ;  /* 0x0001080804ff75b2 */ /* 0x0008640008000100 */
[----:B----4-:R-:W-:Y:S01]  /*0c70*/  NOP ;  /* 0x0000000000007918 */ /* 0x010fe20000000000 */
.L_x_13:
[----:B------:R-:W4:Y:S01]  /*0c80*/  SHFL.IDX PT, R0, R51, RZ, 0x1f ;  /* 0x00001fff33007589 */ /* 0x000f2200000e0000 */
[----:B------:R-:W-:Y:S01]  /*0c90*/  ISETP.NE.OR P0, PT, RZ, UR25, !P0 ;  /* 0x00000019ff007c0c */ /* 0x000fe2000c705670 */
        /* <DEDUP_REMOVED lines=12> */
[----:B------:R4:W3:Y:S01]  /*0d60*/  SYNCS.EXCH.64 URZ, [UR4+0x120], UR6 ;  /* 0x0001200604ff75b2 */ /* 0x0008e20008000100 */
[----:B------:R4:W1:Y:S01]  /*0d70*/  SYNCS.EXCH.64 URZ, [UR4+0x118], UR6 ;  /* 0x0001180604ff75b2 */ /* 0x0008620008000100 */
[----:B------:R4:W1:Y:S02]  /*0d80*/  SYNCS.EXCH.64 URZ, [UR4+0x128], UR6 ;  /* 0x0001280604ff75b2 */ /* 0x0008640008000100 */
[----:B----4-:R-:W-:Y:S01]  /*0d90*/  NOP ;  /* 0x0000000000007918 */ /* 0x010fe20000000000 */
.L_x_14:
[----:B------:R-:W-:Y:S01]  /*0da0*/  VOTEU.ALL UP0, P0 ;  /* 0x0000000000ff7886 */ /* 0x000fe20000000000 */
[----:B--23--:R-:W-:Y:S01]  /*0db0*/  UMOV UR4, 0x20 ;  /* 0x0000002000047882 */ /* 0x00cfe20000000000 */
[----:B------:R-:W2:Y:S01]  /*0dc0*/  LDCU UR34, c[0x0][0x36c] ;  /* 0x00006d80ff2277ac */ /* 0x000ea20008000800 */
[----:B------:R-:W-:Y:S01]  /*0dd0*/  NOP ;  /* 0x0000000000007918 */ /* 0x000fe20000000000 */
[----:B------:R-:W-:Y:S01]  /*0de0*/  LOP3.LUT R0, R61, 0x1f, RZ, 0xc0, !PT ;  /* 0x0000001f3d007812 */ /* 0x000fe200078ec0ff */
[----:B------:R-:W-:Y:S01]  /*0df0*/  @!UP0 UMOV UR6, 0x400 ;  /* 0x0000040000068882 */ /* 0x000fe20000000000 */
[----:B------:R-:W-:-:S04]  /*0e00*/  @!UP0 UIADD3 UR4, UPT, UPT, -UR4, 0x100000, URZ ;  /* 0x0010000004048890 */ /* 0x000fc8000fffe1ff */
[----:B------:R-:W-:Y:S02]  /*0e10*/  @!UP0 USHF.L.U32 UR5, UR4, 0xb, URZ ;  /* 0x0000000b04058899 */ /* 0x000fe400080006ff */
[----:B------:R-:W-:Y:S02]  /*0e20*/  @!UP0 USHF.L.U32 UR4, UR4, 0x1, URZ ;  /* 0x0000000104048899 */ /* 0x000fe400080006ff */
[----:B------:R-:W-:Y:S01]  /*0e30*/  @!UP0 ULEA UR6, UR47, UR6, 0x18 ;  /* 0x000000062f068291 */ /* 0x000fe2000f8ec0ff */
[----:B------:R-:W-:Y:S01]  /*0e40*/  VOTEU.ALL UP0, P0 ;  /* 0x0000000000ff7886 */ /* 0x000fe20000000000 */
[----:B------:R-:W-:Y:S02]  /*0e50*/  UISETP.NE.AND UP4, UPT, UR25, URZ, UPT ;  /* 0x000000ff1900728c */ /* 0x000fe4000bf85270 */
[----:B--2---:R-:W-:Y:S01]  /*0e60*/  UISETP.EQ.U32.AND UP1, UPT, UR34, 0x1, UPT ;  /* 0x000000012200788c */ /* 0x004fe2000bf22070 */
[----:B------:R-:W2:Y:S07]  /*0e70*/  FENCE.VIEW.ASYNC.S ;  /* 0x00000000000073c6 */ /* 0x000eae0000000000 */
[----:B--2---:R2:W3:Y:S01]  /*0e80*/  @!UP0 SYNCS.EXCH.64 URZ, [UR6+0x130], UR4 ;  /* 0x0001300406ff85b2 */ /* 0x0044e20008000100 */
[----:B------:R-:W-:Y:S05]  /*0e90*/  BRA.U !UP1, `(.L_x_15) ;  /* 0x0000000109087547 */ /* 0x000fea000b800000 */
[----:B-1-3--:R-:W-:Y:S01]  /*0ea0*/  UCGABAR_ARV ;  /* 0x00000000000079c7 */ /* 0x00afe20008000000 */
[----:B------:R-:W-:Y:S05]  /*0eb0*/  BRA `(.L_x_16) ;  /* 0x0000000000047947 */ /* 0x000fea0003800000 */
.L_x_15:
[----:B-1-3--:R-:W-:Y:S01]  /*0ec0*/  NOP ;  /* 0x0000000000007918 */ /* 0x00afe20000000000 */
.L_x_16:
[----:B------:R-:W1:Y:S01]  /*0ed0*/  S2UR UR9, SR_CTAID.Y ;  /* 0x00000000000979c3 */ /* 0x000e620000002600 */
[----:B------:R-:W-:-:S05]  /*0ee0*/  CS2R.32 R52, SR_CgaSize ;  /* 0x0000000000347805 */ /* 0x000fca0000008a00 */
[----:B------:R-:W-:-:S05]  /*0ef0*/  IMAD R52, R52, -0xa0, RZ ;  /* 0xffffff6034347824 */ /* 0x000fca00078e02ff */
[----:B------:R-:W-:-:S14]  /*0f00*/  R2UR UR8, R52 ;  /* 0x00000000340872ca */ /* 0x000fdc00000e0000 */
[----:B------:R-:W3:Y:S01]  /*0f10*/  LDCU UR8, c[0x0][UR8+0x2b4] ;  /* 0x00005680080877ac */ /* 0x000ee20008000800 */
[----:B------:R-:W-:-:S05]  /*0f20*/  CS2R.32 R52, SR_CgaSize ;  /* 0x0000000000347805 */ /* 0x000fca0000008a00 */
[----:B------:R-:W-:-:S05]  /*0f30*/  IMAD R52, R52, -0xa0, RZ ;  /* 0xffffff6034347824 */ /* 0x000fca00078e02ff */
[----:B------:R-:W-:-:S14]  /*0f40*/  R2UR UR7, R52 ;  /* 0x00000000340772ca */ /* 0x000fdc00000e0000 */
[----:B------:R-:W4:Y:S01]  /*0f50*/  LDCU UR7, c[0x0][UR7+0x2b0] ;  /* 0x00005600070777ac */ /* 0x000f220008000800 */
[----:B------:R-:W4:Y:S01]  /*0f60*/  S2UR UR20, SR_CTAID.X ;  /* 0x00000000001479c3 */ /* 0x000f220000002500 */
[----:B--2---:R-:W-:Y:S02]  /*0f70*/  USHF.L.U32 UR6, UR47, 0x2, URZ ;  /* 0x000000022f067899 */ /* 0x004fe400080006ff */
[----:B------:R-:W-:Y:S01]  /*0f80*/  ULOP3.LUT UR4, UR46, 0xc, UR47, 0xf8, !UPT ;  /* 0x0000000c2e047892 */ /* 0x000fe2000f8ef82f */
[----:B------:R-:W-:-:S05]  /*0f90*/  CS2R.32 R52, SR_CgaSize ;  /* 0x0000000000347805 */ /* 0x000fca0000008a00 */
[----:B------:R-:W-:-:S05]  /*0fa0*/  IMAD R52, R52, -0xa0, RZ ;  /* 0xffffff6034347824 */ /* 0x000fca00078e02ff */
[----:B------:R-:W-:-:S14]  /*0fb0*/  R2UR UR11, R52 ;  /* 0x00000000340b72ca */ /* 0x000fdc00000e0000 */
[----:B------:R-:W2:Y:S01]  /*0fc0*/  LDCU UR11, c[0x0][UR11+0x2a4] ;  /* 0x000054800b0b77ac */ /* 0x000ea20008000800 */
[----:B------:R-:W1:Y:S01]  /*0fd0*/  S2UR UR36, SR_CTAID.Z ;  /* 0x00000000002479c3 */ /* 0x000e620000002700 */
[----:B------:R-:W-:Y:S02]  /*0fe0*/  ULOP3.LUT UR32, UR6, 0x30, URZ, 0xc0, !UPT ;  /* 0x0000003006207892 */ /* 0x000fe4000f8ec0ff */
[----:B------:R-:W-:Y:S01]  /*0ff0*/  UISETP.GT.U32.AND UP0, UPT, UR4, 0xffff, UPT ;  /* 0x0000ffff0400788c */ /* 0x000fe2000bf04070 */
[----:B------:R-:W-:-:S05]  /*1000*/  CS2R.32 R52, SR_CgaSize ;  /* 0x0000000000347805 */ /* 0x000fca0000008a00 */
[----:B------:R-:W-:-:S05]  /*1010*/  IMAD R52, R52, -0xa0, RZ ;  /* 0xffffff6034347824 */ /* 0x000fca00078e02ff */
[----:B------:R-:W-:-:S14]  /*1020*/  R2UR UR63, R52 ;  /* 0x00000000343f72ca */ /* 0x000fdc00000e0000 */
[----:B------:R-:W2:Y:S01]  /*1030*/  LDCU UR63, c[0x0][UR63+0x2a0] ;  /* 0x000054003f3f77ac */ /* 0x000ea20008000800 */
[----:B-1----:R-:W-:Y:S01]  /*1040*/  I2FP.F32.U32 R2, UR9 ;  /* 0x0000000900027c45 */ /* 0x002fe20008201000 */
[----:B------:R-:W-:Y:S01]  /*1050*/  USEL UR4, UR4, 0xffff, !UP0 ;  /* 0x0000ffff04047887 */ /* 0x000fe2000c000000 */
[----:B------:R-:W1:Y:S03]  /*1060*/  LDCU UR30, c[0x0][0xb24] ;  /* 0x00016480ff1e77ac */ /* 0x000e660008000800 */
[----:B---3--:R-:W-:Y:S01]  /*1070*/  FMUL R2, R2, UR8 ;  /* 0x0000000802027c20 */ /* 0x008fe20008400000 */
[----:B------:R-:W-:Y:S01]  /*1080*/  ULOP3.LUT UR4, UR4, 0xffff, URZ, 0xc0, !UPT ;  /* 0x0000ffff04047892 */ /* 0x000fe2000f8ec0ff */
[----:B----4-:R-:W-:Y:S01]  /*1090*/  I2FP.F32.U32 R3, UR20 ;  /* 0x0000001400037c45 */ /* 0x010fe20008201000 */
[----:B------:R-:W-:-:S03]  /*10a0*/  ULOP3.LUT UR5, UR47, 0x3, URZ, 0xc0, !UPT ;  /* 0x000000032f057892 */ /* 0x000fc6000f8ec0ff */
[----:B------:R-:W3:Y:S01]  /*10b0*/  F2I.U32.TRUNC.NTZ R2, R2 ;  /* 0x0000000200027305 */ /* 0x000ee2000020f000 */
[----:B------:R-:W-:Y:S01]  /*10c0*/  UMOV UR21, 0x5 ;  /* 0x0000000500157882 */ /* 0x000fe20000000000 */
[----:B------:R-:W-:Y:S01]  /*10d0*/  FMUL R3, R3, UR7 ;  /* 0x0000000703037c20 */ /* 0x000fe20008400000 */
[----:B------:R-:W-:Y:S02]  /*10e0*/  USHF.L.U32 UR21, UR21, UR4, URZ ;  /* 0x0000000415157299 */ /* 0x000fe400080006ff */
[----:B------:R-:W-:Y:S02]  /*10f0*/  UISETP.GT.U32.AND UP1, UPT, UR5, 0xffff, UPT ;  /* 0x0000ffff0500788c */ /* 0x000fe4000bf24070 */
[----:B------:R-:W-:Y:S01]  /*1100*/  USHF.L.U32 UR27, UR47, 0x8, URZ ;  /* 0x000000082f1b7899 */ /* 0x000fe200080006ff */
[----:B------:R-:W4:Y:S01]  /*1110*/  F2I.U32.TRUNC.NTZ R3, R3 ;  /* 0x0000000300037305 */ /* 0x000f22000020f000 */
[----:B------:R-:W-:Y:S02]  /*1120*/  USEL UR24, UR5, 0xffff, !UP1 ;  /* 0x0000ffff05187887 */ /* 0x000fe4000c800000 */
[----:B------:R-:W-:-:S02]  /*1130*/  USHF.L.U32 UR26, UR47, 0xa, URZ ;  /* 0x0000000a2f1a7899 */ /* 0x000fc400080006ff */
[----:B------:R-:W-:Y:S01]  /*1140*/  USHF.L.U32 UR29, UR47, 0x4, URZ ;  /* 0x000000042f1d7899 */ /* 0x000fe200080006ff */
[----:B---3--:R-:W-:Y:S01]  /*1150*/  R2UR UR6, R2 ;  /* 0x00000000020672ca */ /* 0x008fe200000e0000 */
[----:B------:R-:W-:Y:S01]  /*1160*/  USHF.L.U32 UR8, UR20, 0x6, URZ ;  /* 0x0000000614087899 */ /* 0x000fe200080006ff */
[----:B------:R-:W-:Y:S01]  /*1170*/  PRMT R2, RZ, 0x7610, R2 ;  /* 0x00007610ff027816 */ /* 0x000fe20000000002 */
[----:B------:R-:W-:Y:S01]  /*1180*/  ULOP3.LUT UR24, UR24, 0xffff, URZ, 0xc0, !UPT ;  /* 0x0000ffff18187892 */ /* 0x000fe2000f8ec0ff */
[----:B------:R-:W-:Y:S01]  /*1190*/  UMOV UR10, 0x1111 ;  /* 0x00001111000a7882 */ /* 0x000fe20000000000 */
[----:B------:R-:W3:Y:S01]  /*11a0*/  LDCU UR45, c[0x0][0xb24] ;  /* 0x00016480ff2d77ac */ /* 0x000ee20008000800 */
[----:B----4-:R-:W-:Y:S02]  /*11b0*/  R2UR UR7, R3 ;  /* 0x00000000030772ca */ /* 0x010fe400000e0000 */
[----:B------:R-:W-:Y:S01]  /*11c0*/  PRMT R3, RZ, 0x7610, R3 ;  /* 0x00007610ff037816 */ /* 0x000fe20000000003 */
[----:B------:R-:W4:Y:S04]  /*11d0*/  LDCU UR33, c[0x0][0xb30] ;  /* 0x00016600ff2177ac */ /* 0x000f280008000800 */
[----:B------:R-:W-:-:S02]  /*11e0*/  UIADD3 UR4, UPT, UPT, -UR6, URZ, URZ ;  /* 0x000000ff06047290 */ /* 0x000fc4000fffe1ff */
[----:B------:R-:W-:Y:S02]  /*11f0*/  UISETP.NE.AND UP5, UPT, UR25, 0x2, UPT ;  /* 0x000000021900788c */ /* 0x000fe4000bfa5270 */
[----:B--2---:R-:W-:Y:S02]  /*1200*/  UIMAD UR4, UR11, UR4, UR9 ;  /* 0x000000040b0472a4 */ /* 0x004fe4000f8e0209 */
[----:B------:R-:W-:Y:S02]  /*1210*/  UIADD3 UR5, UPT, UPT, -UR7, URZ, URZ ;  /* 0x000000ff07057290 */ /* 0x000fe4000fffe1ff */
[----:B------:R-:W-:Y:S02]  /*1220*/  ULOP3.LUT UR27, UR27, 0xc00, URZ, 0xc0, !UPT ;  /* 0x00000c001b1b7892 */ /* 0x000fe4000f8ec0ff */
[----:B------:R-:W-:Y:S01]  /*1230*/  IMAD.U32 R52, RZ, RZ, UR4 ;  /* 0x00000004ff347e24 */ /* 0x000fe2000f8e00ff */
[----:B------:R-:W-:Y:S02]  /*1240*/  ULOP3.LUT UR26, UR26, 0x800, URZ, 0xc0, !UPT ;  /* 0x000008001a1a7892 */ /* 0x000fe4000f8ec0ff */
[----:B------:R-:W-:-:S02]  /*1250*/  ULOP3.LUT UR29, UR29, 0x20, URZ, 0xc0, !UPT ;  /* 0x000000201d1d7892 */ /* 0x000fc4000f8ec0ff */
[----:B-1----:R-:W-:Y:S01]  /*1260*/  UISETP.GE.AND UP6, UPT, UR30, 0x1, UPT ;  /* 0x000000011e00788c */ /* 0x002fe2000bfc6270 */
[----:B------:R-:W-:Y:S01]  /*1270*/  UMOV UR28, UR9 ;  /* 0x00000009001c7c82 */ /* 0x000fe20008000000 */
[----:B------:R-:W-:Y:S02]  /*1280*/  ULOP3.LUT UR49, UR8, 0x40, URZ, 0xc0, !UPT ;  /* 0x0000004008317892 */ /* 0x000fe4000f8ec0ff */
[----:B------:R-:W-:Y:S02]  /*1290*/  USHF.L.U32 UR24, UR10, UR24, URZ ;  /* 0x000000180a187299 */ /* 0x000fe400080006ff */
[----:B------:R-:W-:Y:S01]  /*12a0*/  UIMAD UR63, UR63, UR5, UR20 ;  /* 0x000000053f3f72a4 */ /* 0x000fe2000f8e0214 */
[----:B---34-:R-:W-:Y:S11]  /*12b0*/  BRA.U UP4, `(.L_x_17) ;  /* 0x0000000104b07547 */ /* 0x018ff6000b800000 */
[----:B------:R-:W-:Y:S01]  /*12c0*/  R2UR UR17, R52 ;  /* 0x00000000341172ca */ /* 0x000fe200000e0000 */
[----:B------:R-:W-:-:S12]  /*12d0*/  ULOP3.LUT UR4, UR63, 0x2, URZ, 0x3c, !UPT ;  /* 0x000000023f047892 */ /* 0x000fd8000f8e3cff */
[----:B------:R-:W-:Y:S02]  /*12e0*/  UISETP.NE.AND UP0, UPT, UR17, URZ, UPT ;  /* 0x000000ff1100728c */ /* 0x000fe4000bf05270 */
[----:B------:R-:W-:Y:S02]  /*12f0*/  UISETP.NE.AND UP2, UPT, UR17, 0x1, UPT ;  /* 0x000000011100788c */ /* 0x000fe4000bf45270 */
[----:B------:R-:W-:Y:S02]  /*1300*/  UISETP.GT.U32.AND UP1, UPT, UR63, 0x1, UP0 ;  /* 0x000000013f00788c */ /* 0x000fe40008724070 */
[----:B------:R-:W-:Y:S02]  /*1310*/  UISETP.GT.U32.AND UP0, UPT, UR4, 0x1, UP0 ;  /* 0x000000010400788c */ /* 0x000fe40008704070 */
[----:B------:R-:W-:Y:S02]  /*1320*/  USEL UR7, URZ, 0x1, UP1 ;  /* 0x00000001ff077887 */ /* 0x000fe40008800000 */
[----:B------:R-:W-:-:S02]  /*1330*/  USEL UR8, URZ, 0x2, UP1 ;  /* 0x00000002ff087887 */ /* 0x000fc40008800000 */
[----:B------:R-:W-:Y:S02]  /*1340*/  UISETP.GT.U32.AND UP1, UPT, UR63, 0x1, UP2 ;  /* 0x000000013f00788c */ /* 0x000fe40009724070 */
[----:B------:R-:W-:Y:S02]  /*1350*/  USEL UR12, URZ, 0x4, UP0 ;  /* 0x00000004ff0c7887 */ /* 0x000fe40008000000 */
[----:B------:R-:W-:Y:S02]  /*1360*/  USEL UR15, URZ, 0x8, UP0 ;  /* 0x00000008ff0f7887 */ /* 0x000fe40008000000 */
[----:B------:R-:W-:Y:S02]  /*1370*/  UISETP.GT.U32.AND UP0, UPT, UR4, 0x1, UP2 ;  /* 0x000000010400788c */ /* 0x000fe40009704070 */
[----:B------:R-:W-:Y:S02]  /*1380*/  USEL UR6, URZ, 0x10, UP1 ;  /* 0x00000010ff067887 */ /* 0x000fe40008800000 */
[----:B------:R-:W-:-:S02]  /*1390*/  USEL UR11, URZ, 0x20, UP1 ;  /* 0x00000020ff0b7887 */ /* 0x000fc40008800000 */
[----:B------:R-:W-:Y:S02]  /*13a0*/  UISETP.NE.AND UP1, UPT, UR17, 0x2, UPT ;  /* 0x000000021100788c */ /* 0x000fe4000bf25270 */
[----:B------:R-:W-:Y:S02]  /*13b0*/  USEL UR14, URZ, 0x40, UP0 ;  /* 0x00000040ff0e7887 */ /* 0x000fe40008000000 */
[----:B------:R-:W-:Y:S02]  /*13c0*/  USEL UR16, URZ, 0x80, UP0 ;  /* 0x00000080ff107887 */ /* 0x000fe40008000000 */
[----:B------:R-:W-:Y:S02]  /*13d0*/  UISETP.GT.U32.AND UP0, UPT, UR63, 0x1, UP1 ;  /* 0x000000013f00788c */ /* 0x000fe40008f04070 */
[----:B------:R-:W-:Y:S02]  /*13e0*/  UISETP.NE.AND UP2, UPT, UR17, 0x3, UPT ;  /* 0x000000031100788c */ /* 0x000fe4000bf45270 */
[----:B------:R-:W-:-:S02]  /*13f0*/  USEL UR5, URZ, 0x100, UP0 ;  /* 0x00000100ff057887 */ /* 0x000fc40008000000 */
[----:B------:R-:W-:Y:S02]  /*1400*/  USEL UR10, URZ, 0x200, UP0 ;  /* 0x00000200ff0a7887 */ /* 0x000fe40008000000 */
[----:B------:R-:W-:Y:S02]  /*1410*/  UISETP.GT.U32.AND UP0, UPT, UR63, 0x1, UP2 ;  /* 0x000000013f00788c */ /* 0x000fe40009704070 */
[----:B------:R-:W-:Y:S02]  /*1420*/  UIADD3 UR5, UPT, UPT, UR5, UR6, UR7 ;  /* 0x0000000605057290 */ /* 0x000fe4000fffe007 */
[----:B------:R-:W-:Y:S02]  /*1430*/  USEL UR9, URZ, 0x1000, UP0 ;  /* 0x00001000ff097887 */ /* 0x000fe40008000000 */
[----:B------:R-:W-:Y:S02]  /*1440*/  USEL UR13, URZ, 0x2000, UP0 ;  /* 0x00002000ff0d7887 */ /* 0x000fe40008000000 */
[----:B------:R-:W-:-:S02]  /*1450*/  UIADD3 UR5, UPT, UPT, UR8, UR9, UR5 ;  /* 0x0000000908057290 */ /* 0x000fc4000fffe005 */
[----:B------:R-:W-:Y:S02]  /*1460*/  UISETP.GT.U32.AND UP1, UPT, UR4, 0x1, UP1 ;  /* 0x000000010400788c */ /* 0x000fe40008f24070 */
[----:B------:R-:W-:Y:S02]  /*1470*/  UIADD3 UR5, UPT, UPT, UR10, UR11, UR5 ;  /* 0x0000000b0a057290 */ /* 0x000fe4000fffe005 */
[----:B------:R-:W-:Y:S02]  /*1480*/  UISETP.GT.U32.AND UP0, UPT, UR4, 0x1, UP2 ;  /* 0x000000010400788c */ /* 0x000fe40009704070 */
[----:B------:R-:W-:Y:S02]  /*1490*/  USEL UR4, URZ, 0x400, UP1 ;  /* 0x00000400ff047887 */ /* 0x000fe40008800000 */
[----:B------:R-:W-:Y:S02]  /*14a0*/  UIADD3 UR5, UPT, UPT, UR12, UR13, UR5 ;  /* 0x0000000d0c057290 */ /* 0x000fe4000fffe005 */
[----:B------:R-:W-:-:S02]  /*14b0*/  USEL UR6, URZ, 0x4000, UP0 ;  /* 0x00004000ff067887 */ /* 0x000fc40008000000 */
[----:B------:R-:W-:Y:S02]  /*14c0*/  UIADD3 UR5, UPT, UPT, UR4, UR14, UR5 ;  /* 0x0000000e04057290 */ /* 0x000fe4000fffe005 */
[----:B------:R-:W-:Y:S02]  /*14d0*/  USEL UR7, URZ, 0x800, UP1 ;  /* 0x00000800ff077887 */ /* 0x000fe40008800000 */
[----:B------:R-:W-:Y:S02]  /*14e0*/  ULOP3.LUT UR4, UR63, 0xfffffffe, URZ, 0xc0, !UPT ;  /* 0xfffffffe3f047892 */ /* 0x000fe4000f8ec0ff */
[----:B------:R-:W-:Y:S02]  /*14f0*/  UIADD3 UR5, UPT, UPT, UR15, UR6, UR5 ;  /* 0x000000060f057290 */ /* 0x000fe4000fffe005 */
[----:B------:R-:W-:Y:S02]  /*1500*/  ULEA UR4, UR17, UR4, 0x2 ;  /* 0x0000000411047291 */ /* 0x000fe4000f8e10ff */
[----:B------:R-:W-:-:S02]  /*1510*/  USEL UR6, URZ, 0x8000, UP0 ;  /* 0x00008000ff067887 */ /* 0x000fc40008000000 */
[----:B------:R-:W-:-:S03]  /*1520*/  UIADD3 UR5, UPT, UPT, UR7, UR16, UR5 ;  /* 0x0000001007057290 */ /* 0x000fc6000fffe005 */
[----:B------:R-:W-:Y:S01]  /*1530*/  UMOV UR7, 0x3 ;  /* 0x0000000300077882 */ /* 0x000fe20000000000 */
[----:B------:R-:W-:Y:S02]  /*1540*/  UIADD3 UR5, UPT, UPT, UR5, UR6, URZ ;  /* 0x0000000605057290 */ /* 0x000fe4000fffe0ff */
[----:B------:R-:W-:-:S04]  /*1550*/  USHF.L.U32 UR4, UR7, UR4, URZ ;  /* 0x0000000407047299 */ /* 0x000fc800080006ff */
[----:B------:R-:W-:Y:S02]  /*1560*/  MOV R3, UR5 ;  /* 0x0000000500037c02 */ /* 0x000fe40008000f00 */
[----:B------:R-:W-:Y:S02]  /*1570*/  IMAD.U32 R2, RZ, RZ, UR4 ;  /* 0x00000004ff027e24 */ /* 0x000fe4000f8e00ff */
.L_x_17:
[----:B------:R-:W-:Y:S05]  /*1580*/  BRA.U !UP6, `(.L_x_18) ;  /* 0x000000010ed47547 */ /* 0x000fea000b800000 */
[----:B------:R-:W1:Y:S01]  /*1590*/  LDCU.128 UR12, c[0x0][0xb10] ;  /* 0x00016200ff0c77ac */ /* 0x000e620008000c00 */
[----:B------:R-:W2:Y:S01]  /*15a0*/  LDCU UR6, c[0x0][0x370] ;  /* 0x00006e00ff0677ac */ /* 0x000ea20008000800 */
[----:B------:R-:W3:Y:S01]  /*15b0*/  LDCU UR5, c[0x0][0x374] ;  /* 0x00006e80ff0577ac */ /* 0x000ee20008000800 */
[----:B------:R-:W4:Y:S01]  /*15c0*/  LDCU UR31, c[0x0][0xb0c] ;  /* 0x00016180ff1f77ac */ /* 0x000f220008000800 */
[----:B------:R-:W4:Y:S01]  /*15d0*/  LDCU UR7, c[0x0][0xb20] ;  /* 0x00016400ff0777ac */ /* 0x000f220008000800 */
[----:B------:R-:W4:Y:S01]  /*15e0*/  LDCU.64 UR8, c[0x0][0xb28] ;  /* 0x00016500ff0877ac */ /* 0x000f220008000a00 */
[----:B-1----:R-:W-:Y:S02]  /*15f0*/  UISETP.NE.AND UP0, UPT, UR14, 0x1, UPT ;  /* 0x000000010e00788c */ /* 0x002fe4000bf05270 */
[----:B---3--:R-:W-:Y:S02]  /*1600*/  UIMAD.WIDE.U32 UR10, UR5, UR15, URZ ;  /* 0x0000000f050a72a5 */ /* 0x008fe4000f8e00ff */
[----:B--2---:R-:W-:-:S02]  /*1610*/  UIMAD.WIDE.U32 UR18, UR6, UR12, URZ ;  /* 0x0000000c061272a5 */ /* 0x004fc4000f8e00ff */
[----:B----4-:R-:W-:Y:S02]  /*1620*/  UISETP.NE.AND UP1, UPT, UR31, 0x1, UPT ;  /* 0x000000011f00788c */ /* 0x010fe4000bf25270 */
[----:B------:R-:W-:Y:S01]  /*1630*/  UISETP.NE.AND UP2, UPT, UR30, 0x1, UPT ;  /* 0x000000011e00788c */ /* 0x000fe2000bf45270 */
[----:B------:R-:W-:Y:S02]  /*1640*/  UMOV UR10, UR11 ;  /* 0x0000000b000a7c82 */ /* 0x000fe40008000000 */
[----:B------:R-:W-:Y:S01]  /*1650*/  UMOV UR18, UR19 ;  /* 0x0000001300127c82 */ /* 0x000fe20008000000 */
[----:B------:R-:W-:Y:S02]  /*1660*/  @UP0 USHF.R.U32.HI UR5, URZ, UR7, UR10 ;  /* 0x00000007ff050299 */ /* 0x000fe4000801160a */
[----:B------:R-:W-:Y:S02]  /*1670*/  UIMAD.WIDE.U32 UR22, UR28, UR15, URZ ;  /* 0x0000000f1c1672a5 */ /* 0x000fe4000f8e00ff */
[----:B------:R-:W-:-:S02]  /*1680*/  UIMAD.WIDE.U32 UR10, UR5, UR8, URZ ;  /* 0x00000008050a72a5 */ /* 0x000fc4000f8e00ff */
[----:B------:R-:W-:Y:S02]  /*1690*/  @UP1 USHF.R.U32.HI UR6, URZ, UR13, UR18 ;  /* 0x0000000dff061299 */ /* 0x000fe40008011612 */
[----:B------:R-:W-:Y:S02]  /*16a0*/  UIMAD.WIDE.U32 UR16, UR20, UR12, URZ ;  /* 0x0000000c141072a5 */ /* 0x000fe4000f8e00ff */
[----:B------:R-:W-:Y:S01]  /*16b0*/  UIMAD.WIDE.U32 UR18, UR6, UR8, URZ ;  /* 0x00000008061272a5 */ /* 0x000fe2000f8e00ff */
[----:B------:R-:W-:Y:S01]  /*16c0*/  UMOV UR4, UR23 ;  /* 0x0000001700047c82 */ /* 0x000fe20008000000 */
[----:B------:R-:W-:Y:S01]  /*16d0*/  UMOV UR10, UR11 ;  /* 0x0000000b000a7c82 */ /* 0x000fe20008000000 */
[----:B------:R-:W-:Y:S02]  /*16e0*/  USHF.R.U32.HI UR4, URZ, UR7, UR4 ;  /* 0x00000007ff047299 */ /* 0x000fe40008011604 */
[----:B------:R-:W-:Y:S01]  /*16f0*/  @UP2 USHF.R.U32.HI UR5, URZ, UR9, UR10 ;  /* 0x00000009ff052299 */ /* 0x000fe2000801160a */
[----:B------:R-:W-:Y:S01]  /*1700*/  UMOV UR16, UR17 ;  /* 0x0000001100107c82 */ /* 0x000fe20008000000 */
[----:B------:R-:W-:Y:S01]  /*1710*/  UMOV UR18, UR19 ;  /* 0x0000001300127c82 */ /* 0x000fe20008000000 */
[----:B------:R-:W-:-:S02]  /*1720*/  USHF.R.U32.HI UR13, URZ, UR13, UR16 ;  /* 0x0000000dff0d7299 */ /* 0x000fc40008011610 */
[----:B------:R-:W-:Y:S02]  /*1730*/  USEL UR4, UR28, UR4, !UP0 ;  /* 0x000000041c047287 */ /* 0x000fe4000c000000 */
[----:B------:R-:W-:Y:S02]  /*1740*/  @UP2 USHF.R.U32.HI UR6, URZ, UR9, UR18 ;  /* 0x00000009ff062299 */ /* 0x000fe40008011612 */
[----:B------:R-:W-:Y:S02]  /*1750*/  UIMAD UR7, UR5, UR30, URZ ;  /* 0x0000001e050772a4 */ /* 0x000fe4000f8e02ff */
[----:B------:R-:W-:Y:S02]  /*1760*/  USEL UR5, UR20, UR13, !UP1 ;  /* 0x0000000d14057287 */ /* 0x000fe4000c800000 */
[----:B------:R-:W-:Y:S02]  /*1770*/  UIMAD UR12, UR6, UR30, URZ ;  /* 0x0000001e060c72a4 */ /* 0x000fe4000f8e02ff */
[----:B------:R-:W-:-:S02]  /*1780*/  UISETP.GE.AND UP0, UPT, UR4, UR7, UPT ;  /* 0x000000070400728c */ /* 0x000fc4000bf06270 */
[----:B------:R-:W-:Y:S02]  /*1790*/  UIMAD.WIDE.U32 UR10, UR4, UR8, URZ ;  /* 0x00000008040a72a5 */ /* 0x000fe4000f8e00ff */
[----:B------:R-:W-:Y:S02]  /*17a0*/  UISETP.GE.OR UP0, UPT, UR5, UR12, UP0 ;  /* 0x0000000c0500728c */ /* 0x000fe40008706670 */
[----:B------:R-:W-:Y:S02]  /*17b0*/  UIMAD.WIDE.U32 UR12, UR5, UR8, URZ ;  /* 0x00000008050c72a5 */ /* 0x000fe4000f8e00ff */
[----:B------:R-:W-:Y:S01]  /*17c0*/  UIADD3 UR10, UPT, UPT, -UR4, URZ, URZ ;  /* 0x000000ff040a7290 */ /* 0x000fe2000fffe1ff */
[----:B------:R-:W-:Y:S01]  /*17d0*/  UMOV UR8, UR11 ;  /* 0x0000000b00087c82 */ /* 0x000fe20008000000 */
[----:B------:R-:W-:Y:S02]  /*17e0*/  UIADD3 UR11, UPT, UPT, -UR5, URZ, URZ ;  /* 0x000000ff050b7290 */ /* 0x000fe4000fffe1ff */
[----:B------:R-:W-:-:S03]  /*17f0*/  USHF.R.U32.HI UR8, URZ, UR9, UR8 ;  /* 0x00000009ff087299 */ /* 0x000fc60008011608 */
[----:B------:R-:W-:Y:S01]  /*1800*/  @!UP0 UMOV UR7, UR13 ;  /* 0x0000000d00078c82 */ /* 0x000fe20008000000 */
[----:B------:R-:W-:Y:S02]  /*1810*/  UIMAD UR28, UR14, UR10, UR28 ;  /* 0x0000000a0e1c72a4 */ /* 0x000fe4000f8e021c */
[----:B------:R-:W-:Y:S02]  /*1820*/  USEL UR8, UR4, UR8, !UP2 ;  /* 0x0000000804087287 */ /* 0x000fe4000d000000 */
[----:B------:R-:W-:Y:S02]  /*1830*/  @!UP0 USHF.R.U32.HI UR7, URZ, UR9, UR7 ;  /* 0x00000009ff078299 */ /* 0x000fe40008011607 */
[----:B------:R-:W-:Y:S02]  /*1840*/  UIADD3 UR9, UPT, UPT, -UR8, URZ, URZ ;  /* 0x000000ff08097290 */ /* 0x000fe4000fffe1ff */
[----:B------:R-:W-:Y:S02]  /*1850*/  @!UP0 USEL UR7, UR5, UR7, !UP2 ;  /* 0x0000000705078287 */ /* 0x000fe4000d000000 */
[----:B------:R-:W-:-:S02]  /*1860*/  UIMAD UR9, UR30, UR9, UR4 ;  /* 0x000000091e0972a4 */ /* 0x000fc4000f8e0204 */
[----:B------:R-:W-:Y:S02]  /*1870*/  @!UP0 UIADD3 UR8, UPT, UPT, UR8, -UR7, URZ ;  /* 0x8000000708088290 */ /* 0x000fe4000fffe0ff */
[----:B------:R-:W-:Y:S02]  /*1880*/  @!UP0 UIMAD UR6, UR9, UR6, UR7 ;  /* 0x00000006090682a4 */ /* 0x000fe4000f8e0207 */
[----:B------:R-:W-:Y:S02]  /*1890*/  @!UP0 UIMAD UR4, UR8, UR30, UR5 ;  /* 0x0000001e080482a4 */ /* 0x000fe4000f8e0205 */
[----:B------:R-:W-:Y:S02]  /*18a0*/  UIMAD UR20, UR31, UR11, UR20 ;  /* 0x0000000b1f1472a4 */ /* 0x000fe4000f8e0214 */
[----:B------:R-:W-:Y:S01]  /*18b0*/  UIMAD UR28, UR4, UR14, UR28 ;  /* 0x0000000e041c72a4 */ /* 0x000fe2000f8e021c */
[----:B------:R-:W-:Y:S02]  /*18c0*/  @!UP0 UMOV UR5, UR6 ;  /* 0x0000000600058c82 */ /* 0x000fe40008000000 */
[----:B------:R-:W-:-:S12]  /*18d0*/  UIMAD UR20, UR5, UR31, UR20 ;  /* 0x0000001f051472a4 */ /* 0x000fd8000f8e0214 */
.L_x_18:
[----:B------:R-:W-:-:S09]  /*18e0*/  UISETP.NE.AND UP0, UPT, UR33, 0x1, UPT ;  /* 0x000000012100788c */ /* 0x000fd2000bf05270 */
[----:B------:R-:W-:Y:S05]  /*18f0*/  BRA.U UP0, `(.L_x_19) ;  /* 0x0000000100447547 */ /* 0x000fea000b800000 */
[----:B------:R-:W1:Y:S01]  /*1900*/  LDCU.128 UR8, c[0x0][0xb10] ;  /* 0x00016200ff0877ac */ /* 0x000e620008000c00 */
[----:B------:R-:W2:Y:S01]  /*1910*/  LDCU UR12, c[0x0][0xb0c] ;  /* 0x00016180ff0c77ac */ /* 0x000ea20008000800 */
[----:B------:R-:W3:Y:S01]  /*1920*/  LDCU UR13, c[0x0][0xb20] ;  /* 0x00016400ff0d77ac */ /* 0x000ee20008000800 */
[----:B-1----:R-:W-:Y:S02]  /*1930*/  UIMAD.WIDE.U32 UR6, UR20, UR8, URZ ;  /* 0x00000008140672a5 */ /* 0x002fe4000f8e00ff */
[----:B------:R-:W-:Y:S02]  /*1940*/  UIMAD.WIDE.U32 UR4, UR28, UR11, URZ ;  /* 0x0000000b1c0472a5 */ /* 0x000fe4000f8e00ff */
[----:B--2---:R-:W-:Y:S02]  /*1950*/  UISETP.NE.AND UP1, UPT, UR12, 0x1, UPT ;  /* 0x000000010c00788c */ /* 0x004fe4000bf25270 */
[----:B------:R-:W-:Y:S01]  /*1960*/  UISETP.NE.AND UP0, UPT, UR10, 0x1, UPT ;  /* 0x000000010a00788c */ /* 0x000fe2000bf05270 */
[----:B------:R-:W-:-:S02]  /*1970*/  UMOV UR6, UR7 ;  /* 0x0000000700067c82 */ /* 0x000fc40008000000 */
[----:B------:R-:W-:Y:S01]  /*1980*/  UMOV UR4, UR5 ;  /* 0x0000000500047c82 */ /* 0x000fe20008000000 */
[----:B------:R-:W-:Y:S02]  /*1990*/  USHF.R.U32.HI UR9, URZ, UR9, UR6 ;  /* 0x00000009ff097299 */ /* 0x000fe40008011606 */
[----:B---3--:R-:W-:Y:S02]  /*19a0*/  USHF.R.U32.HI UR4, URZ, UR13, UR4 ;  /* 0x0000000dff047299 */ /* 0x008fe40008011604 */
[----:B------:R-:W-:Y:S02]  /*19b0*/  USEL UR5, UR20, UR9, !UP1 ;  /* 0x0000000914057287 */ /* 0x000fe4000c800000 */
[----:B------:R-:W-:-:S04]  /*19c0*/  USEL UR4, UR28, UR4, !UP0 ;  /* 0x000000041c047287 */ /* 0x000fc8000c000000 */
[----:B------:R-:W-:Y:S02]  /*19d0*/  UIADD3 UR6, UPT, UPT, UR5, -UR4, URZ ;  /* 0x8000000405067290 */ /* 0x000fe4000fffe0ff */
[----:B------:R-:W-:Y:S02]  /*19e0*/  UIADD3 UR4, UPT, UPT, -UR5, UR4, URZ ;  /* 0x0000000405047290 */ /* 0x000fe4000fffe1ff */
[----:B------:R-:W-:Y:S02]  /*19f0*/  UIMAD UR28, UR6, UR10, UR28 ;  /* 0x0000000a061c72a4 */ /* 0x000fe4000f8e021c */
[----:B------:R-:W-:-:S12]  /*1a00*/  UIMAD UR20, UR4, UR12, UR20 ;  /* 0x0000000c041472a4 */ /* 0x000fd8000f8e0214 */
.L_x_19:
[----:B------:R-:W-:-:S09]  /*1a10*/  UISETP.EQ.U32.AND UP0, UPT, UR34, 0x1, UPT ;  /* 0x000000012200788c */ /* 0x000fd2000bf02070 */
[----:B------:R-:W-:Y:S05]  /*1a20*/  BRA.U !UP0, `(.L_x_20) ;  /* 0x00000001080c7547 */ /* 0x000fea000b800000 */
[----:B------:R-:W-:Y:S01]  /*1a30*/  UCGABAR_WAIT ;  /* 0x0000000000007dc7 */ /* 0x000fe20008000000 */
[----:B------:R-:W-:Y:S01]  /*1a40*/  CCTL.IVALL ;  /* 0x00000000ff00798f */ /* 0x000fe20002000000 */
[----:B------:R-:W-:Y:S05]  /*1a50*/  BRA `(.L_x_21) ;  /* 0x0000000000047947 */ /* 0x000fea0003800000 */
.L_x_20:
[----:B------:R-:W-:Y:S06]  /*1a60*/  BAR.SYNC.DEFER_BLOCKING 0x0 ;  /* 0x0000000000007b1d */ /* 0x000fec0000010000 */
.L_x_21:
[----:B------:R-:W-:Y:S05]  /*1a70*/  BRA.U UP5, `(.L_x_22) ;  /* 0x0000001505487547 */ /* 0x000fea000b800000 */
[----:B------:R-:W1:Y:S01]  /*1a80*/  LDCU UR6, c[0x0][0x38c] ;  /* 0x00007180ff0677ac */ /* 0x000e620008000800 */
[----:B------:R-:W-:Y:S01]  /*1a90*/  PLOP3.LUT P1, PT, PT, PT, UP3, 0x80, 0x8 ;  /* 0x000000000008781c */ /* 0x000fe20003f2f038 */
[----:B------:R-:W-:Y:S01]  /*1aa0*/  IMAD.MOV.U32 R12, RZ, RZ, 0x1 ;  /* 0x00000001ff0c7424 */ /* 0x000fe200078e00ff */
[----:B------:R-:W-:Y:S02]  /*1ab0*/  ISETP.NE.AND P2, PT, R0, RZ, P3 ;  /* 0x000000ff0000720c */ /* 0x000fe40001f45270 */
[----:B------:R-:W-:Y:S02]  /*1ac0*/  CS2R R10, SRZ ;  /* 0x00000000000a7805 */ /* 0x000fe4000001ff00 */
[----:B------:R-:W-:Y:S01]  /*1ad0*/  PLOP3.LUT P1, PT, P1, PT, PT, 0x8, 0x80 ;  /* 0x000000000080781c */ /* 0x000fe20000f2e170 */
[----:B------:R-:W-:Y:S01]  /*1ae0*/  IMAD.MOV.U32 R9, RZ, RZ, RZ ;  /* 0x000000ffff097224 */ /* 0x000fe200078e00ff */
[----:B------:R-:W2:Y:S01]  /*1af0*/  LDCU UR41, c[0x0][0x370] ;  /* 0x00006e00ff2977ac */ /* 0x000ea20008000800 */
[----:B------:R-:W-:Y:S01]  /*1b00*/  IMAD.MOV.U32 R8, RZ, RZ, 0x1 ;  /* 0x00000001ff087424 */ /* 0x000fe200078e00ff */
[----:B------:R-:W3:Y:S01]  /*1b10*/  LDCU.64 UR30, c[0x0][0x348] ;  /* 0x00006900ff1e77ac */ /* 0x000ee20008000a00 */
[----:B------:R-:W-:Y:S01]  /*1b20*/  UIADD3 UR46, UPT, UPT, UR49, UR32, URZ ;  /* 0x00000020312e7290 */ /* 0x000fe2000fffe0ff */
[----:B------:R-:W4:Y:S01]  /*1b30*/  LDCU UR40, c[0x0][0x374] ;  /* 0x00006e80ff2877ac */ /* 0x000f220008000800 */
[----:B-1----:R-:W-:-:S02]  /*1b40*/  UIADD3 UR5, UPT, UPT, UR6, 0x3f, URZ ;  /* 0x0000003f06057890 */ /* 0x002fc4000fffe0ff */
[----:B------:R-:W-:Y:S02]  /*1b50*/  UIADD3 UR50, UPT, UPT, UR6, 0x7e, URZ ;  /* 0x0000007e06327890 */ /* 0x000fe4000fffe0ff */
[----:B------:R-:W-:Y:S01]  /*1b60*/  USHF.R.S32.HI UR4, URZ, 0x1f, UR5 ;  /* 0x0000001fff047899 */ /* 0x000fe20008011405 */
[----:B------:R-:W-:-:S03]  /*1b70*/  UMOV UR7, URZ ;  /* 0x000000ff00077c82 */ /* 0x000fc60008000000 */
[----:B------:R-:W-:Y:S02]  /*1b80*/  ULEA.HI UR4, UR4, UR5, URZ, 0x6 ;  /* 0x0000000504047291 */ /* 0x000fe4000f8f30ff */
[----:B------:R-:W-:Y:S02]  /*1b90*/  UIADD3 UR5, UPT, UPT, UR6, -0x1, URZ ;  /* 0xffffffff06057890 */ /* 0x000fe4000fffe0ff */
[----:B------:R-:W-:Y:S02]  /*1ba0*/  USHF.R.S32.HI UR43, URZ, 0x6, UR4 ;  /* 0x00000006ff2b7899 */ /* 0x000fe40008011404 */
[----:B------:R-:W-:Y:S02]  /*1bb0*/  UISETP.GE.U32.AND UP1, UPT, UR5, -0x7f, UPT ;  /* 0xffffff810500788c */ /* 0x000fe4000bf26070 */
[----:B------:R-:W-:-:S04]  /*1bc0*/  UISETP.LT.U32.AND UP0, UPT, UR43, 0x6, UPT ;  /* 0x000000062b00788c */ /* 0x000fc8000bf01070 */
[----:B------:R-:W-:Y:S02]  /*1bd0*/  USEL UR42, UR43, 0x6, UP0 ;  /* 0x000000062b2a7887 */ /* 0x000fe40008000000 */
[----:B------:R-:W-:Y:S02]  /*1be0*/  UISETP.NE.AND UP0, UPT, UR25, URZ, UPT ;  /* 0x000000ff1900728c */ /* 0x000fe4000bf05270 */
[----:B------:R-:W-:Y:S02]  /*1bf0*/  UIADD3 UR4, UPT, UPT, UR42, -0x1, URZ ;  /* 0xffffffff2a047890 */ /* 0x000fe4000fffe0ff */
[----:B------:R-:W-:Y:S02]  /*1c00*/  @UP1 UIADD3 UR4, UPT, UPT, UR42, URZ, URZ ;  /* 0x000000ff2a041290 */ /* 0x000fe4000fffe0ff */
[----:B------:R-:W-:Y:S02]  /*1c10*/  USEL UR25, UR52, 0x2, UP0 ;  /* 0x0000000234197887 */ /* 0x000fe40008000000 */
[----:B------:R-:W-:-:S02]  /*1c20*/  UIADD3 UR48, UPT, UPT, UR43, -UR42, URZ ;  /* 0x8000002a2b307290 */ /* 0x000fc4000fffe0ff */
[----:B------:R-:W-:Y:S02]  /*1c30*/  UIADD3 UR37, UPT, UPT, UR4, 0x1, URZ ;  /* 0x0000000104257890 */ /* 0x000fe4000fffe0ff */
[----:B--234-:R-:W-:-:S12]  /*1c40*/  UIADD3 UR44, UPT, UPT, -UR4, URZ, URZ ;  /* 0x000000ff042c7290 */ /* 0x01cfd8000fffe1ff */
.L_x_42:
[----:B------:R-:W-:Y:S01]  /*1c50*/  UISETP.NE.AND UP0, UPT, UR47, URZ, UPT ;  /* 0x000000ff2f00728c */ /* 0x000fe2000bf05270 */
[----:B------:R-:W1:Y:S08]  /*1c60*/  S2UR UR47, SR_CgaCtaId ;  /* 0x00000000002f79c3 */ /* 0x000e700000008800 */
[----:B------:R-:W-:Y:S05]  /*1c70*/  BRA.U UP0, `(.L_x_23) ;  /* 0x0000000100347547 */ /* 0x000fea000b800000 */
[----:B------:R-:W2:Y:S01]  /*1c80*/  S2R R0, SR_CgaCtaId ;  /* 0x0000000000007919 */ /* 0x000ea20000008800 */
[----:B------:R-:W-:-:S04]  /*1c90*/  MOV R2, 0x400 ;  /* 0x0000040000027802 */ /* 0x000fc80000000f00 */
[----:B--2---:R-:W-:Y:S02]  /*1ca0*/  LEA R0, R0, R2, 0x18 ;  /* 0x0000000200007211 */ /* 0x004fe400078ec0ff */
[----:B------:R-:W-:-:S03]  /*1cb0*/  SHF.L.U32 R2, R8, 0x1f, RZ ;  /* 0x0000001f08027819 */ /* 0x000fc600000006ff */
[----:B------:R-:W-:-:S04]  /*1cc0*/  IMAD R0, R9, 0x8, R0 ;  /* 0x0000000809007824 */ /* 0x000fc800078e0200 */
[----:B------:R-:W2:Y:S02]  /*1cd0*/  SYNCS.PHASECHK.TRANS64.TRYWAIT P0, [R0+URZ+0x120], R2 ;  /* 0x00012002000075a7 */ /* 0x000ea400080011ff */
[----:B--2---:R-:W-:Y:S05]  /*1ce0*/  @!P0 BRA `(.L_x_24) ;  /* 0x0000007400388947 */ /* 0x004fea0003800000 */
.L_x_151:
[----:B------:R-:W-:Y:S01]  /*1cf0*/  VIADD R9, R9, 0x1 ;  /* 0x0000000109097836 */ /* 0x000fe20000000000 */
[----:B------:R2:W-:Y:S04]  /*1d00*/  SYNCS.ARRIVE.TRANS64.A1T0 RZ, [R0+URZ+0x110], RZ ;  /* 0x000110ff00ff79a7 */ /* 0x0005e800081000ff */
[----:B------:R-:W-:-:S04]  /*1d10*/  ISETP.NE.AND P0, PT, R9, 0x2, PT ;  /* 0x000000020900780c */ /* 0x000fc80003f05270 */
[----:B------:R-:W-:Y:S02]  /*1d20*/  SEL R9, R9, RZ, P0 ;  /* 0x000000ff09097207 */ /* 0x000fe40000000000 */
[----:B--2---:R-:W-:-:S04]  /*1d30*/  SEL R0, RZ, 0x1, P0 ;  /* 0x00000001ff007807 */ /* 0x004fc80000000000 */
[----:B------:R-:W-:-:S07]  /*1d40*/  LOP3.LUT R8, R8, R0, RZ, 0x3c, !PT ;  /* 0x0000000008087212 */ /* 0x000fce00078e3cff */
.L_x_23:
[----:B------:R-:W-:Y:S01]  /*1d50*/  UMOV UR6, 0x400 ;  /* 0x0000040000067882 */ /* 0x000fe20000000000 */
[----:B------:R-:W-:Y:S01]  /*1d60*/  SHF.L.U32 R0, R12, 0x1f, RZ ;  /* 0x0000001f0c007819 */ /* 0x000fe200000006ff */
[----:B-1----:R-:W-:Y:S02]  /*1d70*/  ULEA UR6, UR47, UR6, 0x18 ;  /* 0x000000062f067291 */ /* 0x002fe4000f8ec0ff */
[----:B------:R-:W-:Y:S02]  /*1d80*/  UISETP.GE.U32.AND UP0, UPT, UR50, 0x7f, UPT ;  /* 0x0000007f3200788c */ /* 0x000fe4000bf06070 */
[----:B------:R-:W-:Y:S02]  /*1d90*/  ULEA UR4, UR7, UR6, 0x3 ;  /* 0x0000000607047291 */ /* 0x000fe4000f8e18ff */
[----:B------:R-:W-:Y:S01]  /*1da0*/  ULEA UR10, UR28, UR49, 0x7 ;  /* 0x000000311c0a7291 */ /* 0x000fe2000f8e38ff */
[----:B------:R-:W-:-:S06]  /*1db0*/  UMOV UR13, URZ ;  /* 0x000000ff000d7c82 */ /* 0x000fcc0008000000 */
[----:B------:R1:W2:Y:S01]  /*1dc0*/  SYNCS.PHASECHK.TRANS64.TRYWAIT P0, [UR4+0x30], R0 ;  /* 0x00003000ff0075a7 */ /* 0x0002a20008001104 */
[----:B------:R-:W-:-:S04]  /*1dd0*/  ULEA.HI UR4, UR20, UR20, URZ, 0x1 ;  /* 0x0000001414047291 */ /* 0x000fc8000f8f08ff */
[----:B------:R-:W-:-:S04]  /*1de0*/  USHF.L.U32 UR4, UR4, 0x6, URZ ;  /* 0x0000000604047899 */ /* 0x000fc800080006ff */
[----:B------:R-:W-:-:S04]  /*1df0*/  ULOP3.LUT UR35, UR4, 0xffffff80, URZ, 0xc0, !UPT ;  /* 0xffffff8004237892 */ /* 0x000fc8000f8ec0ff */
[----:B------:R-:W-:Y:S01]  /*1e00*/  UIADD3 UR35, UPT, UPT, UR46, UR35, URZ ;  /* 0x000000232e237290 */ /* 0x000fe2000fffe0ff */
[----:B------:R-:W-:Y:S11]  /*1e10*/  BRA.U !UP0, `(.L_x_25) ;  /* 0x0000000108d87547 */ /* 0x000ff6000b800000 */
[----:B------:R-:W-:Y:S01]  /*1e20*/  UMOV UR18, UR44 ;  /* 0x0000002c00127c82 */ /* 0x000fe20008000000 */
[----:B------:R-:W-:Y:S01]  /*1e30*/  UMOV UR4, UR7 ;  /* 0x0000000700047c82 */ /* 0x000fe20008000000 */
[----:B------:R-:W-:Y:S01]  /*1e40*/  UMOV UR34, URZ ;  /* 0x000000ff00227c82 */ /* 0x000fe20008000000 */
[----:B------:R-:W-:-:S05]  /*1e50*/  UMOV UR11, UR29 ;  /* 0x0000001d000b7c82 */ /* 0x000fca0008000000 */
.L_x_31:
[----:B------:R-:W-:Y:S01]  /*1e60*/  ULEA UR33, UR4, UR6, 0x3 ;  /* 0x0000000604217291 */ /* 0x000fe2000f8e18ff */
[----:B------:R-:W-:Y:S01]  /*1e70*/  @P3 MOV R2, 0x8000 ;  /* 0x0000800000023802 */ /* 0x000fe20000000f00 */
[----:B--2-4-:R-:W-:Y:S10]  /*1e80*/  @P0 BRA `(.L_x_26) ;  /* 0x00000000000c0947 */ /* 0x014ff40003800000 */
[----:B------:R-:W-:-:S04]  /*1e90*/  SHF.L.U32 R3, R12, 0x1f, RZ ;  /* 0x0000001f0c037819 */ /* 0x000fc800000006ff */
[----:B------:R-:W2:Y:S02]  /*1ea0*/  SYNCS.PHASECHK.TRANS64.TRYWAIT P0, [UR33+0x30], R3 ;  /* 0x00003003ff0075a7 */ /* 0x000ea40008001121 */
[----:B--2---:R-:W-:Y:S05]  /*1eb0*/  @!P0 BRA `(.L_x_27) ;  /* 0x0000007000d88947 */ /* 0x004fea0003800000 */
.L_x_26:
[----:B------:R2:W-:Y:S01]  /*1ec0*/  @P3 SYNCS.ARRIVE.TRANS64 RZ, [UR33], R2 ;  /* 0x00000002ffff39a7 */ /* 0x0005e20008000021 */
[----:B------:R-:W-:Y:S02]  /*1ed0*/  ULOP3.LUT UR5, UR25, 0x2, URZ, 0xfc, !UPT ;  /* 0x0000000219057892 */ /* 0x000fe4000f8efcff */
[----:B------:R-:W-:Y:S02]  /*1ee0*/  UIADD3 UR18, UPT, UPT, UR18, 0x1, URZ ;  /* 0x0000000112127890 */ /* 0x000fe4000fffe0ff */
[----:B------:R-:W-:Y:S02]  /*1ef0*/  UISETP.NE.AND UP0, UPT, UR5, 0x2, UPT ;  /* 0x000000020500788c */ /* 0x000fe4000bf05270 */
[----:B------:R-:W-:-:S07]  /*1f00*/  UISETP.NE.AND UP2, UPT, UR18, 0x1, UPT ;  /* 0x000000011200788c */ /* 0x000fce000bf45270 */
[----:B------:R-:W-:Y:S05]  /*1f10*/  BRA.U UP0, `(.L_x_28) ;  /* 0x0000000100047547 */ /* 0x000fea000b800000 */
[----:B------:R-:W-:Y:S05]  /*1f20*/  BPT.TRAP 0x1 ;  /* 0x000000040000795c */ /* 0x000fea0000300000 */
.L_x_28:
[----:B------:R-:W-:Y:S04]  /*1f30*/  BSSY.RECONVERGENT B0, `(.L_x_29) ;  /* 0x0000003000007945 */ /* 0x000fe80003800200 */
[----:B------:R-:W-:Y:S05]  /*1f40*/  @!P2 BRA `(.L_x_30) ;  /* 0x000000000004a947 */ /* 0x000fea0003800000 */
[----:B------:R-:W-:Y:S05]  /*1f50*/  BPT.TRAP 0x1 ;  /* 0x000000040000795c */ /* 0x000fea0000300000 */
.L_x_30:
[----:B------:R-:W-:Y:S05]  /*1f60*/  BSYNC.RECONVERGENT B0 ;  /* 0x0000000000007941 */ /* 0x000fea0003800200 */
.L_x_29:
[----:B------:R-:W-:Y:S02]  /*1f70*/  UIADD3 UR5, UPT, UPT, UR4, 0x1, URZ ;  /* 0x0000000104057890 */ /* 0x000fe4000fffe0ff */
[----:B------:R-:W-:Y:S02]  /*1f80*/  USHF.L.U32 UR4, UR4, 0xc, URZ ;  /* 0x0000000c04047899 */ /* 0x000fe400080006ff */
[----:B------:R-:W-:Y:S02]  /*1f90*/  UISETP.NE.AND UP0, UPT, UR5, 0x6, UPT ;  /* 0x000000060500788c */ /* 0x000fe4000bf05270 */
[----:B------:R-:W-:Y:S02]  /*1fa0*/  ULOP3.LUT UR32, UR27, UR4, URZ, 0xfc, !UPT ;  /* 0x000000041b207292 */ /* 0x000fe4000f8efcff */
[----:B------:R-:W-:Y:S02]  /*1fb0*/  USEL UR8, URZ, 0x1, UP0 ;  /* 0x00000001ff087887 */ /* 0x000fe40008000000 */
[----:B------:R-:W-:-:S02]  /*1fc0*/  USEL UR7, UR5, URZ, UP0 ;  /* 0x000000ff05077287 */ /* 0x000fc40008000000 */
[----:B------:R-:W-:Y:S02]  /*1fd0*/  UIADD3 UR16, UP1, UPT, UR30, 0x80, URZ ;  /* 0x000000801e107890 */ /* 0x000fe4000ff3e0ff */
[----:B------:R-:W-:Y:S01]  /*1fe0*/  ULEA UR5, UR7, UR6, 0x3 ;  /* 0x0000000607057291 */ /* 0x000fe2000f8e18ff */
[----:B------:R-:W-:Y:S01]  /*1ff0*/  LOP3.LUT R12, R12, UR8, RZ, 0x3c, !PT ;  /* 0x000000080c0c7c12 */ /* 0x000fe2000f8e3cff */
[----:B------:R-:W-:Y:S02]  /*2000*/  ULOP3.LUT UR8, UR26, UR4, URZ, 0xfc, !UPT ;  /* 0x000000041a087292 */ /* 0x000fe4000f8efcff */
[----:B------:R-:W-:Y:S01]  /*2010*/  ULEA UR32, UR32, UR6, 0x1 ;  /* 0x0000000620207291 */ /* 0x000fe2000f8e08ff */
[----:B-1----:R-:W-:Y:S01]  /*2020*/  SHF.L.U32 R0, R12, 0x1f, RZ ;  /* 0x0000001f0c007819 */ /* 0x002fe200000006ff */
[----:B------:R-:W-:Y:S02]  /*2030*/  UIADD3 UR14, UP0, UPT, UR30, 0x180, URZ ;  /* 0x000001801e0e7890 */ /* 0x000fe4000ff1e0ff */
[----:B------:R-:W-:Y:S01]  /*2040*/  ULEA UR8, UR8, UR6, 0x1 ;  /* 0x0000000608087291 */ /* 0x000fe2000f8e08ff */
[----:B------:R3:W4:Y:S01]  /*2050*/  SYNCS.PHASECHK.TRANS64.TRYWAIT P0, [UR5+0x30], R0 ;  /* 0x00003000ff0075a7 */ /* 0x0007220008001105 */
[----:B------:R-:W-:-:S02]  /*2060*/  ULOP3.LUT UR33, UR33, 0xfefffff8, URZ, 0xc0, !UPT ;  /* 0xfefffff821217892 */ /* 0x000fc4000f8ec0ff */
[----:B------:R-:W-:Y:S02]  /*2070*/  UIADD3.X UR17, UPT, UPT, URZ, UR31, URZ, UP1, !UPT ;  /* 0x0000001fff117290 */ /* 0x000fe40008ffe4ff */
[----:B------:R-:W-:Y:S02]  /*2080*/  UIADD3 UR32, UPT, UPT, UR32, 0x4300, URZ ;  /* 0x0000430020207890 */ /* 0x000fe4000fffe0ff */
[----:B------:R-:W-:Y:S02]  /*2090*/  UPRMT UR5, URZ, 0x5410, UR24 ;  /* 0x00005410ff057896 */ /* 0x000fe40008000018 */
[----:B------:R-:W-:Y:S02]  /*20a0*/  UIADD3 UR8, UPT, UPT, UR8, 0x10300, URZ ;  /* 0x0001030008087890 */ /* 0x000fe4000fffe0ff */
[----:B------:R-:W-:Y:S02]  /*20b0*/  UIADD3.X UR15, UPT, UPT, URZ, UR31, URZ, UP0, !UPT ;  /* 0x0000001fff0f7290 */ /* 0x000fe400087fe4ff */
[----:B------:R-:W-:Y:S01]  /*20c0*/  UPRMT UR4, URZ, 0x5410, UR21 ;  /* 0x00005410ff047896 */ /* 0x000fe20008000015 */
[----:B------:R-:W-:Y:S01]  /*20d0*/  UMOV UR22, 0x0 ;  /* 0x0000000000167882 */ /* 0x000fe20000000000 */
[----:B------:R-:W-:Y:S01]  /*20e0*/  UMOV UR23, 0x10000000 ;  /* 0x1000000000177882 */ /* 0x000fe20000000000 */
[----:B------:R-:W-:Y:S01]  /*20f0*/  UMOV UR12, UR36 ;  /* 0x00000024000c7c82 */ /* 0x000fe20008000000 */
[----:B------:R-:W-:Y:S01]  /*2100*/  UMOV UR9, UR33 ;  /* 0x0000002100097c82 */ /* 0x000fe20008000000 */
[----:B------:R1:W-:Y:S01]  /*2110*/  UTMALDG.3D.MULTICAST.2CTA [UR32], [UR16], UR5, desc[UR22] ;  /* 0x00001620100073b4 */ /* 0x0003e20008211805 */
[----:B------:R-:W-:-:S03]  /*2120*/  UMOV UR13, UR37 ;  /* 0x00000025000d7c82 */ /* 0x000fc60008000000 */
[----:B------:R2:W-:Y:S01]  /*2130*/  UTMALDG.3D.MULTICAST.2CTA [UR8], [UR14], UR4, desc[UR22] ;  /* 0x000016080e0073b4 */ /* 0x0005e20008211804 */
[----:B-1----:R-:W-:Y:S02]  /*2140*/  UIADD3 UR34, UPT, UPT, UR34, 0x40, URZ ;  /* 0x0000004022227890 */ /* 0x002fe4000fffe0ff */
[----:B--2---:R-:W-:Y:S01]  /*2150*/  UIADD3 UR11, UPT, UPT, UR11, 0x40, URZ ;  /* 0x000000400b0b7890 */ /* 0x004fe2000fffe0ff */
[----:B------:R-:W-:Y:S01]  /*2160*/  UMOV UR4, UR7 ;  /* 0x0000000700047c82 */ /* 0x000fe20008000000 */
[----:B---3--:R-:W-:Y:S10]  /*2170*/  BRA.U UP2, `(.L_x_31) ;  /* 0xfffffffd02387547 */ /* 0x008ff4000b83ffff */
.L_x_25:
[----:B------:R-:W-:Y:S01]  /*2180*/  ULEA UR4, UR7, UR6, 0x3 ;  /* 0x0000000607047291 */ /* 0x000fe2000f8e18ff */
[----:B-1----:R-:W-:Y:S01]  /*2190*/  SHF.L.U32 R0, R12, 0x1f, RZ ;  /* 0x0000001f0c007819 */ /* 0x002fe200000006ff */
[----:B------:R-:W-:Y:S01]  /*21a0*/  @!P1 SYNCS.ARRIVE.TRANS64.A1T0 RZ, [UR6+0xa8], RZ ;  /* 0x0000a8ffffff99a7 */ /* 0x000fe20008100006 */
[----:B------:R-:W-:-:S06]  /*21b0*/  UISETP.GT.AND UP0, UPT, UR43, UR42, UPT ;  /* 0x0000002a2b00728c */ /* 0x000fcc000bf04270 */
[----:B--2-4-:R1:W2:Y:S03]  /*21c0*/  SYNCS.PHASECHK.TRANS64.TRYWAIT P0, [UR4+0x30], R0 ;  /* 0x00003000ff0075a7 */ /* 0x0142a60008001104 */
[----:B------:R-:W-:Y:S05]  /*21d0*/  BRA.U !UP0, `(.L_x_32) ;  /* 0x0000000108d47547 */ /* 0x000fea000b800000 */
[----:B------:R-:W-:Y:S01]  /*21e0*/  UIADD3 UR28, UPT, UPT, UR48, UR13, URZ ;  /* 0x0000000d301c7290 */ /* 0x000fe2000fffe0ff */
[----:B------:R-:W-:-:S11]  /*21f0*/  UMOV UR4, UR7 ;  /* 0x0000000700047c82 */ /* 0x000fd60008000000 */
.L_x_38:
[----:B------:R-:W-:Y:S01]  /*2200*/  ULEA UR17, UR4, UR6, 0x3 ;  /* 0x0000000604117291 */ /* 0x000fe2000f8e18ff */
[----:B--2---:R-:W-:Y:S01]  /*2210*/  @P3 MOV R2, 0x8000 ;  /* 0x0000800000023802 */ /* 0x004fe20000000f00 */
[----:B--2-4-:R-:W-:Y:S10]  /*2220*/  @P0 BRA `(.L_x_33) ;  /* 0x00000000000c0947 */ /* 0x014ff40003800000 */
[----:B------:R-:W-:-:S04]  /*2230*/  SHF.L.U32 R3, R12, 0x1f, RZ ;  /* 0x0000001f0c037819 */ /* 0x000fc800000006ff */
[----:B------:R-:W2:Y:S02]  /*2240*/  SYNCS.PHASECHK.TRANS64.TRYWAIT P0, [UR17+0x30], R3 ;  /* 0x00003003ff0075a7 */ /* 0x000ea40008001111 */
[----:B--2---:R-:W-:Y:S05]  /*2250*/  @!P0 BRA `(.L_x_34) ;  /* 0x0000007000088947 */ /* 0x004fea0003800000 */
.L_x_33:
[----:B------:R2:W-:Y:S01]  /*2260*/  @P3 SYNCS.ARRIVE.TRANS64 RZ, [UR17], R2 ;  /* 0x00000002ffff39a7 */ /* 0x0005e20008000011 */
[----:B------:R-:W-:-:S04]  /*2270*/  ULOP3.LUT UR5, UR25, 0x2, URZ, 0xfc, !UPT ;  /* 0x0000000219057892 */ /* 0x000fc8000f8efcff */
[----:B------:R-:W-:-:S09]  /*2280*/  UISETP.NE.AND UP0, UPT, UR5, 0x2, UPT ;  /* 0x000000020500788c */ /* 0x000fd2000bf05270 */
[----:B------:R-:W-:Y:S05]  /*2290*/  BRA.U UP0, `(.L_x_35) ;  /* 0x0000000100047547 */ /* 0x000fea000b800000 */
[----:B------:R-:W-:Y:S05]  /*22a0*/  BPT.TRAP 0x1 ;  /* 0x000000040000795c */ /* 0x000fea0000300000 */
.L_x_35:
[----:B------:R-:W-:Y:S04]  /*22b0*/  BSSY.RECONVERGENT B0, `(.L_x_36) ;  /* 0x0000003000007945 */ /* 0x000fe80003800200 */
[----:B------:R-:W-:Y:S05]  /*22c0*/  @!P2 BRA `(.L_x_37) ;  /* 0x000000000004a947 */ /* 0x000fea0003800000 */
[----:B------:R-:W-:Y:S05]  /*22d0*/  BPT.TRAP 0x1 ;  /* 0x000000040000795c */ /* 0x000fea0000300000 */
.L_x_37:
[----:B------:R-:W-:Y:S05]  /*22e0*/  BSYNC.RECONVERGENT B0 ;  /* 0x0000000000007941 */ /* 0x000fea0003800200 */
.L_x_36:
        /* <DEDUP_REMOVED lines=9> */
[----:B------:R-:W-:Y:S02]  /*2380*/  USHF.L.U32 UR18, UR13, 0x6, URZ ;  /* 0x000000060d127899 */ /* 0x000fe400080006ff */
[----:B------:R-:W-:Y:S01]  /*2390*/  ULOP3.LUT UR4, UR26, UR4, URZ, 0xfc, !UPT ;  /* 0x000000041a047292 */ /* 0x000fe2000f8efcff */
[----:B-1----:R-:W-:Y:S01]  /*23a0*/  SHF.L.U32 R0, R12, 0x1f, RZ ;  /* 0x0000001f0c007819 */ /* 0x002fe200000006ff */
[----:B------:R-:W-:Y:S02]  /*23b0*/  UIADD3 UR13, UPT, UPT, UR13, 0x1, URZ ;  /* 0x000000010d0d7890 */ /* 0x000fe4000fffe0ff */
[----:B------:R-:W-:Y:S01]  /*23c0*/  UIADD3 UR14, UP1, UPT, UR30, 0x80, URZ ;  /* 0x000000801e0e7890 */ /* 0x000fe2000ff3e0ff */
[----:B------:R3:W4:Y:S01]  /*23d0*/  SYNCS.PHASECHK.TRANS64.TRYWAIT P0, [UR5+0x30], R0 ;  /* 0x00003000ff0075a7 */ /* 0x0007220008001105 */
[----:B------:R-:W-:-:S02]  /*23e0*/  ULEA UR16, UR16, UR6, 0x1 ;  /* 0x0000000610107291 */ /* 0x000fc4000f8e08ff */
[----:B------:R-:W-:Y:S02]  /*23f0*/  ULEA UR4, UR4, UR6, 0x1 ;  /* 0x0000000604047291 */ /* 0x000fe4000f8e08ff */
[----:B------:R-:W-:Y:S02]  /*2400*/  UIADD3.X UR23, UPT, UPT, URZ, UR31, URZ, UP0, !UPT ;  /* 0x0000001fff177290 */ /* 0x000fe400087fe4ff */
[----:B------:R-:W-:Y:S02]  /*2410*/  UISETP.NE.AND UP0, UPT, UR13, UR28, UPT ;  /* 0x0000001c0d00728c */ /* 0x000fe4000bf05270 */
[----:B------:R-:W-:Y:S02]  /*2420*/  ULOP3.LUT UR17, UR17, 0xfefffff8, URZ, 0xc0, !UPT ;  /* 0xfefffff811117892 */ /* 0x000fe4000f8ec0ff */
[----:B------:R-:W-:Y:S02]  /*2430*/  UIADD3.X UR15, UPT, UPT, URZ, UR31, URZ, UP1, !UPT ;  /* 0x0000001fff0f7290 */ /* 0x000fe40008ffe4ff */
[----:B------:R-:W-:-:S02]  /*2440*/  UIADD3 UR16, UPT, UPT, UR16, 0x4300, URZ ;  /* 0x0000430010107890 */ /* 0x000fc4000fffe0ff */
[----:B------:R-:W-:Y:S02]  /*2450*/  UPRMT UR5, URZ, 0x5410, UR24 ;  /* 0x00005410ff057896 */ /* 0x000fe40008000018 */
[----:B------:R-:W-:Y:S02]  /*2460*/  UIADD3 UR8, UPT, UPT, UR4, 0x10300, URZ ;  /* 0x0001030004087890 */ /* 0x000fe4000fffe0ff */
[----:B------:R-:W-:Y:S02]  /*2470*/  ULOP3.LUT UR11, UR29, UR18, URZ, 0xfc, !UPT ;  /* 0x000000121d0b7292 */ /* 0x000fe4000f8efcff */
[----:B------:R-:W-:Y:S01]  /*2480*/  UPRMT UR4, URZ, 0x5410, UR21 ;  /* 0x00005410ff047896 */ /* 0x000fe20008000015 */
[----:B------:R-:W-:Y:S01]  /*2490*/  UMOV UR32, 0x0 ;  /* 0x0000000000207882 */ /* 0x000fe20000000000 */
[----:B------:R-:W-:Y:S01]  /*24a0*/  UMOV UR33, 0x10000000 ;  /* 0x1000000000217882 */ /* 0x000fe20000000000 */
[----:B------:R-:W-:Y:S01]  /*24b0*/  UMOV UR19, UR35 ;  /* 0x0000002300137c82 */ /* 0x000fe20008000000 */
[----:B------:R-:W-:Y:S01]  /*24c0*/  UMOV UR20, UR36 ;  /* 0x0000002400147c82 */ /* 0x000fe20008000000 */
[----:B------:R-:W-:Y:S01]  /*24d0*/  UMOV UR12, UR36 ;  /* 0x00000024000c7c82 */ /* 0x000fe20008000000 */
[----:B------:R-:W-:Y:S01]  /*24e0*/  UMOV UR9, UR17 ;  /* 0x0000001100097c82 */ /* 0x000fe20008000000 */
[----:B------:R-:W-:Y:S02]  /*24f0*/  UTMALDG.3D.MULTICAST.2CTA [UR16], [UR14], UR5, desc[UR32] ;  /* 0x000020100e0073b4 */ /* 0x000fe40008211805 */
[----:B------:R1:W-:Y:S02]  /*2500*/  UTMALDG.3D.MULTICAST.2CTA [UR8], [UR22], UR4, desc[UR32] ;  /* 0x00002008160073b4 */ /* 0x0003e40008211804 */
[----:B-1----:R-:W-:Y:S01]  /*2510*/  UMOV UR4, UR7 ;  /* 0x0000000700047c82 */ /* 0x002fe20008000000 */
[----:B---3--:R-:W-:Y:S05]  /*2520*/  BRA.U UP0, `(.L_x_38) ;  /* 0xfffffffd00347547 */ /* 0x008fea000b83ffff */
.L_x_32:
[C---:B------:R-:W-:Y:S01]  /*2530*/  LEA R3, R11.reuse, UR6, 0x3 ;  /* 0x000000060b037c11 */ /* 0x040fe2000f8e18ff */
[----:B------:R-:W-:Y:S01]  /*2540*/  NOP ;  /* 0x0000000000007918 */ /* 0x000fe20000000000 */
[----:B-1----:R-:W-:Y:S02]  /*2550*/  SHF.L.U32 R0, R10, 0x1f, RZ ;  /* 0x0000001f0a007819 */ /* 0x002fe400000006ff */
[----:B------:R-:W-:Y:S02]  /*2560*/  LEA R4, R11, UR6, 0x4 ;  /* 0x000000060b047c11 */ /* 0x000fe4000f8e20ff */
[----:B--2-4-:R-:W1:Y:S02]  /*2570*/  SYNCS.PHASECHK.TRANS64.TRYWAIT P0, [R3+URZ+0xb0], R0 ;  /* 0x0000b000030075a7 */ /* 0x014e6400080011ff */
[----:B-1----:R-:W-:Y:S05]  /*2580*/  @!P0 BRA `(.L_x_39) ;  /* 0x0000006c00548947 */ /* 0x002fea0003800000 */
.L_x_154:
[----:B------:R-:W2:Y:S01]  /*2590*/  LDS.128 R4, [R4+0x140] ;  /* 0x0001400004047984 */ /* 0x000ea20000000c00 */
[----:B------:R-:W-:Y:S01]  /*25a0*/  UISETP.GE.AND UP0, UPT, UR45, 0x1, UPT ;  /* 0x000000012d00788c */ /* 0x000fe2000bf06270 */
[----:B------:R-:W-:Y:S01]  /*25b0*/  @!PT LDS RZ, [RZ] ;  /* 0x00000000fffff984 */ /* 0x000fe20000000800 */
[----:B------:R-:W-:Y:S01]  /*25c0*/  @!PT LDS RZ, [RZ] ;  /* 0x00000000fffff984 */ /* 0x000fe20000000800 */
[----:B------:R-:W-:Y:S01]  /*25d0*/  @!PT LDS RZ, [RZ] ;  /* 0x00000000fffff984 */ /* 0x000fe20000000800 */
[----:B------:R-:W-:Y:S01]  /*25e0*/  @!PT LDS RZ, [RZ] ;  /* 0x00000000fffff984 */ /* 0x000fe20000000800 */
[----:B------:R3:W-:Y:S06]  /*25f0*/  MEMBAR.ALL.CTA ;  /* 0x0000000000007992 */ /* 0x0007ec0000008000 */
[----:B---3--:R-:W3:Y:S01]  /*2600*/  FENCE.VIEW.ASYNC.S ;  /* 0x00000000000073c6 */ /* 0x008ee20000000000 */
[----:B--2---:R-:W-:-:S13]  /*2610*/  LOP3.LUT P0, RZ, R6, 0x1, RZ, 0xc0, !PT ;  /* 0x0000000106ff7812 */ /* 0x004fda000780c0ff */
[----:B---3--:R-:W-:Y:S01]  /*2620*/  VOTEU.ANY UP1, P0 ;  /* 0x0000000000ff7886 */ /* 0x008fe20000020100 */
[----:B------:R-:W-:-:S13]  /*2630*/  PLOP3.LUT P0, PT, PT, PT, UP1, 0x80, 0x8 ;  /* 0x000000000008781c */ /* 0x000fda0003f0f018 */
[----:B-1----:R-:W-:Y:S02]  /*2640*/  @P0 LOP3.LUT R0, R5, 0xffff, RZ, 0xc0, !PT ;  /* 0x0000ffff05000812 */ /* 0x002fe400078ec0ff */
[----:B------:R-:W-:Y:S02]  /*2650*/  @P0 MOV R2, R4 ;  /* 0x0000000400020202 */ /* 0x000fe40000000f00 */
[----:B------:R-:W-:Y:S01]  /*2660*/  @P0 R2UR UR5, R0 ;  /* 0x00000000000502ca */ /* 0x000fe200000e0000 */
[----:B------:R-:W-:Y:S01]  /*2670*/  VIADD R0, R3, 0xc0 ;  /* 0x000000c003007836 */ /* 0x000fe20000000000 */
[----:B------:R-:W-:Y:S02]  /*2680*/  @P0 SHF.R.U32.HI R4, RZ, 0x10, R5 ;  /* 0x00000010ff040819 */ /* 0x000fe40000011605 */
[----:B------:R-:W-:Y:S02]  /*2690*/  @P0 R2UR UR8, R2 ;  /* 0x00000000020802ca */ /* 0x000fe400000e0000 */
[----:B------:R-:W-:-:S02]  /*26a0*/  PRMT R0, RZ, 0x654, R0 ;  /* 0x00000654ff007816 */ /* 0x000fc40000000000 */
[----:B------:R-:W-:Y:S02]  /*26b0*/  @P0 R2UR UR4, R4 ;  /* 0x00000000040402ca */ /* 0x000fe400000e0000 */
[----:B------:R1:W-:Y:S03]  /*26c0*/  SYNCS.ARRIVE.TRANS64.RED.A1T0 RZ, [R0+URZ], RZ ;  /* 0x000000ff00ff79a7 */ /* 0x0003e600081004ff */
[----:B------:R-:W-:-:S04]  /*26d0*/  @UP1 UMOV UR38, UR5 ;  /* 0x0000000500261c82 */ /* 0x000fc80008000000 */
[----:B------:R-:W-:-:S04]  /*26e0*/  @UP1 UMOV UR39, UR8 ;  /* 0x0000000800271c82 */ /* 0x000fc80008000000 */
[----:B------:R-:W-:Y:S01]  /*26f0*/  @UP1 UMOV UR36, UR4 ;  /* 0x0000000400241c82 */ /* 0x000fe20008000000 */
[----:B------:R-:W-:Y:S05]  /*2700*/  BRA.U !UP0, `(.L_x_40) ;  /* 0x0000000108d47547 */ /* 0x000fea000b800000 */
[----:B------:R-:W2:Y:S01]  /*2710*/  LDCU.128 UR12, c[0x0][0xb10] ;  /* 0x00016200ff0c77ac */ /* 0x000ea20008000c00 */
[----:B------:R-:W3:Y:S01]  /*2720*/  LDCU UR28, c[0x0][0xb20] ;  /* 0x00016400ff1c77ac */ /* 0x000ee20008000800 */
[----:B------:R-:W4:Y:S01]  /*2730*/  LDCU UR20, c[0x0][0xb0c] ;  /* 0x00016180ff1477ac */ /* 0x000f220008000800 */
[----:B------:R-:W1:Y:S01]  /*2740*/  LDCU.64 UR10, c[0x0][0xb28] ;  /* 0x00016500ff0a77ac */ /* 0x000e620008000a00 */
[----:B------:R-:W-:Y:S02]  /*2750*/  UISETP.NE.AND UP3, UPT, UR45, 0x1, UPT ;  /* 0x000000012d00788c */ /* 0x000fe4000bf65270 */
[----:B--2---:R-:W-:Y:S02]  /*2760*/  UIMAD.WIDE.U32 UR8, UR40, UR15, URZ ;  /* 0x0000000f280872a5 */ /* 0x004fe4000f8e00ff */
[----:B------:R-:W-:Y:S02]  /*2770*/  UIMAD.WIDE.U32 UR4, UR41, UR12, URZ ;  /* 0x0000000c290472a5 */ /* 0x000fe4000f8e00ff */
[----:B------:R-:W-:-:S02]  /*2780*/  UISETP.NE.AND UP0, UPT, UR14, 0x1, UPT ;  /* 0x000000010e00788c */ /* 0x000fc4000bf05270 */
[----:B------:R-:W-:Y:S01]  /*2790*/  UIMAD.WIDE.U32 UR22, UR38, UR15, URZ ;  /* 0x0000000f261672a5 */ /* 0x000fe2000f8e00ff */
[----:B------:R-:W-:Y:S02]  /*27a0*/  UMOV UR8, UR9 ;  /* 0x0000000900087c82 */ /* 0x000fe40008000000 */
[----:B------:R-:W-:Y:S01]  /*27b0*/  UMOV UR4, UR5 ;  /* 0x0000000500047c82 */ /* 0x000fe20008000000 */
[----:B---3--:R-:W-:Y:S02]  /*27c0*/  USHF.R.U32.HI UR8, URZ, UR28, UR8 ;  /* 0x0000001cff087299 */ /* 0x008fe40008011608 */
[----:B----4-:R-:W-:Y:S02]  /*27d0*/  UISETP.NE.AND UP2, UPT, UR20, 0x1, UPT ;  /* 0x000000011400788c */ /* 0x010fe4000bf45270 */
[----:B------:R-:W-:Y:S02]  /*27e0*/  USHF.R.U32.HI UR4, URZ, UR13, UR4 ;  /* 0x0000000dff047299 */ /* 0x000fe40008011604 */
[----:B------:R-:W-:-:S02]  /*27f0*/  USEL UR5, UR40, UR8, !UP0 ;  /* 0x0000000828057287 */ /* 0x000fc4000c000000 */
[----:B------:R-:W-:Y:S02]  /*2800*/  USEL UR8, UR41, UR4, !UP2 ;  /* 0x0000000429087287 */ /* 0x000fe4000d000000 */
[----:B-1----:R-:W-:Y:S01]  /*2810*/  UIMAD.WIDE.U32 UR16, UR5, UR10, URZ ;  /* 0x0000000a051072a5 */ /* 0x002fe2000f8e00ff */
[----:B------:R-:W-:Y:S01]  /*2820*/  UMOV UR4, UR23 ;  /* 0x0000001700047c82 */ /* 0x000fe20008000000 */
[----:B------:R-:W-:Y:S02]  /*2830*/  UIMAD.WIDE.U32 UR18, UR39, UR12, URZ ;  /* 0x0000000c271272a5 */ /* 0x000fe4000f8e00ff */
[----:B------:R-:W-:-:S03]  /*2840*/  UIMAD.WIDE.U32 UR22, UR8, UR10, URZ ;  /* 0x0000000a081672a5 */ /* 0x000fc6000f8e00ff */
[----:B------:R-:W-:Y:S01]  /*2850*/  UMOV UR16, UR17 ;  /* 0x0000001100107c82 */ /* 0x000fe20008000000 */
[----:B------:R-:W-:Y:S02]  /*2860*/  USHF.R.U32.HI UR4, URZ, UR28, UR4 ;  /* 0x0000001cff047299 */ /* 0x000fe40008011604 */
[----:B------:R-:W-:Y:S01]  /*2870*/  @UP3 USHF.R.U32.HI UR5, URZ, UR11, UR16 ;  /* 0x0000000bff053299 */ /* 0x000fe20008011610 */
[----:B------:R-:W-:Y:S01]  /*2880*/  UMOV UR18, UR19 ;  /* 0x0000001300127c82 */ /* 0x000fe20008000000 */
[----:B------:R-:W-:Y:S01]  /*2890*/  UMOV UR22, UR23 ;  /* 0x0000001700167c82 */ /* 0x000fe20008000000 */
[----:B------:R-:W-:Y:S02]  /*28a0*/  USHF.R.U32.HI UR13, URZ, UR13, UR18 ;  /* 0x0000000dff0d7299 */ /* 0x000fe40008011612 */
[----:B------:R-:W-:Y:S02]  /*28b0*/  USEL UR4, UR38, UR4, !UP0 ;  /* 0x0000000426047287 */ /* 0x000fe4000c000000 */
[----:B------:R-:W-:-:S02]  /*28c0*/  @UP3 USHF.R.U32.HI UR8, URZ, UR11, UR22 ;  /* 0x0000000bff083299 */ /* 0x000fc40008011616 */
[----:B------:R-:W-:Y:S02]  /*28d0*/  UIMAD UR9, UR45, UR5, URZ ;  /* 0x000000052d0972a4 */ /* 0x000fe4000f8e02ff */
[----:B------:R-:W-:Y:S02]  /*28e0*/  USEL UR5, UR39, UR13, !UP2 ;  /* 0x0000000d27057287 */ /* 0x000fe4000d000000 */
[----:B------:R-:W-:Y:S02]  /*28f0*/  UIMAD UR12, UR45, UR8, URZ ;  /* 0x000000082d0c72a4 */ /* 0x000fe4000f8e02ff */
[----:B------:R-:W-:Y:S02]  /*2900*/  UISETP.GE.AND UP0, UPT, UR4, UR9, UPT ;  /* 0x000000090400728c */ /* 0x000fe4000bf06270 */
[----:B------:R-:W-:Y:S02]  /*2910*/  UIMAD.WIDE.U32 UR16, UR4, UR10, URZ ;  /* 0x0000000a041072a5 */ /* 0x000fe4000f8e00ff */
[----:B------:R-:W-:-:S02]  /*2920*/  UISETP.GE.OR UP0, UPT, UR5, UR12, UP0 ;  /* 0x0000000c0500728c */ /* 0x000fc40008706670 */
        /* <DEDUP_REMOVED lines=19> */
.L_x_40:
[----:B------:R-:W2:Y:S02]  /*2a60*/  LDCU UR4, c[0x0][0xb30] ;  /* 0x00016600ff0477ac */ /* 0x000ea40008000800 */
[----:B--2---:R-:W-:-:S09]  /*2a70*/  UISETP.NE.AND UP0, UPT, UR4, 0x1, UPT ;  /* 0x000000010400788c */ /* 0x004fd2000bf05270 */
[----:B------:R-:W-:Y:S05]  /*2a80*/  BRA.U UP0, `(.L_x_41) ;  /* 0x0000000100447547 */ /* 0x000fea000b800000 */
[----:B------:R-:W2:Y:S01]  /*2a90*/  LDCU.128 UR12, c[0x0][0xb10] ;  /* 0x00016200ff0c77ac */ /* 0x000ea20008000c00 */
[----:B------:R-:W3:Y:S01]  /*2aa0*/  LDCU UR10, c[0x0][0xb0c] ;  /* 0x00016180ff0a77ac */ /* 0x000ee20008000800 */
[----:B------:R-:W4:Y:S01]  /*2ab0*/  LDCU UR11, c[0x0][0xb20] ;  /* 0x00016400ff0b77ac */ /* 0x000f220008000800 */
[----:B--2---:R-:W-:Y:S02]  /*2ac0*/  UIMAD.WIDE.U32 UR8, UR39, UR12, URZ ;  /* 0x0000000c270872a5 */ /* 0x004fe4000f8e00ff */
[----:B------:R-:W-:Y:S02]  /*2ad0*/  UIMAD.WIDE.U32 UR4, UR38, UR15, URZ ;  /* 0x0000000f260472a5 */ /* 0x000fe4000f8e00ff */
[----:B---3--:R-:W-:Y:S02]  /*2ae0*/  UISETP.NE.AND UP2, UPT, UR10, 0x1, UPT ;  /* 0x000000010a00788c */ /* 0x008fe4000bf45270 */
[----:B------:R-:W-:Y:S01]  /*2af0*/  UISETP.NE.AND UP0, UPT, UR14, 0x1, UPT ;  /* 0x000000010e00788c */ /* 0x000fe2000bf05270 */
[----:B------:R-:W-:-:S02]  /*2b00*/  UMOV UR8, UR9 ;  /* 0x0000000900087c82 */ /* 0x000fc40008000000 */
[----:B------:R-:W-:Y:S01]  /*2b10*/  UMOV UR4, UR5 ;  /* 0x0000000500047c82 */ /* 0x000fe20008000000 */
[----:B------:R-:W-:Y:S02]  /*2b20*/  USHF.R.U32.HI UR13, URZ, UR13, UR8 ;  /* 0x0000000dff0d7299 */ /* 0x000fe40008011608 */
[----:B----4-:R-:W-:Y:S02]  /*2b30*/  USHF.R.U32.HI UR4, URZ, UR11, UR4 ;  /* 0x0000000bff047299 */ /* 0x010fe40008011604 */
[----:B------:R-:W-:Y:S02]  /*2b40*/  USEL UR5, UR39, UR13, !UP2 ;  /* 0x0000000d27057287 */ /* 0x000fe4000d000000 */
[----:B------:R-:W-:-:S04]  /*2b50*/  USEL UR4, UR38, UR4, !UP0 ;  /* 0x0000000426047287 */ /* 0x000fc8000c000000 */
[----:B------:R-:W-:Y:S02]  /*2b60*/  UIADD3 UR8, UPT, UPT, UR5, -UR4, URZ ;  /* 0x8000000405087290 */ /* 0x000fe4000fffe0ff */
[----:B------:R-:W-:Y:S02]  /*2b70*/  UIADD3 UR4, UPT, UPT, -UR5, UR4, URZ ;  /* 0x0000000405047290 */ /* 0x000fe4000fffe1ff */
[----:B------:R-:W-:Y:S02]  /*2b80*/  UIMAD UR38, UR8, UR14, UR38 ;  /* 0x0000000e082672a4 */ /* 0x000fe4000f8e0226 */
[----:B------:R-:W-:-:S12]  /*2b90*/  UIMAD UR39, UR4, UR10, UR39 ;  /* 0x0000000a042772a4 */ /* 0x000fd8000f8e0227 */
.L_x_41:
[----:B------:R-:W-:Y:S01]  /*2ba0*/  VIADD R11, R11, 0x1 ;  /* 0x000000010b0b7836 */ /* 0x000fe20000000000 */
[----:B------:R-:W-:Y:S01]  /*2bb0*/  R2UR UR4, R52 ;  /* 0x00000000340472ca */ /* 0x000fe200000e0000 */
[----:B------:R-:W-:Y:S01]  /*2bc0*/  UIADD3 UR20, UPT, UPT, UR39, UR63, URZ ;  /* 0x0000003f27147290 */ /* 0x000fe2000fffe0ff */
[----:B------:R-:W-:Y:S02]  /*2bd0*/  PLOP3.LUT P1, PT, PT, PT, PT, 0x80, 0x8 ;  /* 0x000000000008781c */ /* 0x000fe40003f2f070 */
[----:B------:R-:W-:-:S04]  /*2be0*/  ISETP.NE.AND P0, PT, R11, 0x2, PT ;  /* 0x000000020b00780c */ /* 0x000fc80003f05270 */
[----:B-1----:R-:W-:Y:S02]  /*2bf0*/  SEL R0, RZ, 0x1, P0 ;  /* 0x00000001ff007807 */ /* 0x002fe40000000000 */
[----:B------:R-:W-:Y:S02]  /*2c00*/  SEL R11, R11, RZ, P0 ;  /* 0x000000ff0b0b7207 */ /* 0x000fe40000000000 */
[----:B------:R-:W-:Y:S01]  /*2c10*/  LOP3.LUT R10, R10, R0, RZ, 0x3c, !PT ;  /* 0x000000000a0a7212 */ /* 0x000fe200078e3cff */
[----:B------:R-:W-:Y:S01]  /*2c20*/  UIADD3 UR28, UPT, UPT, UR38, UR4, URZ ;  /* 0x00000004261c7290 */ /* 0x000fe2000fffe0ff */
[----:B------:R-:W-:Y:S11]  /*2c30*/  BRA.U UP1, `(.L_x_42) ;  /* 0xfffffff101047547 */ /* 0x000ff6000b83ffff */
[----:B------:R-:W-:Y:S01]  /*2c40*/  UIADD3 UR8, UPT, UPT, UR6, 0x30, URZ ;  /* 0x0000003006087890 */ /* 0x000fe2000fffe0ff */
[----:B------:R-:W-:-:S03]  /*2c50*/  SHF.L.U32 R2, R12, 0x1f, RZ ;  /* 0x0000001f0c027819 */ /* 0x000fc600000006ff */
[----:B------:R-:W-:-:S09]  /*2c60*/  ULEA UR4, UR7, UR8, 0x3 ;  /* 0x0000000807047291 */ /* 0x000fd2000f8e18ff */
[----:B------:R-:W1:Y:S02]  /*2c70*/  SYNCS.PHASECHK.TRANS64.TRYWAIT P0, [UR4], R2 ;  /* 0x00000002ff0075a7 */ /* 0x000e640008001104 */
[----:B-1----:R-:W-:Y:S05]  /*2c80*/  @!P0 BRA `(.L_x_43) ;  /* 0x0000006400a88947 */ /* 0x002fea0003800000 */
.L_x_156:
[----:B------:R-:W-:-:S04]  /*2c90*/  UIADD3 UR4, UPT, UPT, UR7, 0x1, URZ ;  /* 0x0000000107047890 */ /* 0x000fc8000fffe0ff */
[----:B------:R-:W-:-:S04]  /*2ca0*/  UISETP.NE.AND UP0, UPT, UR4, 0x6, UPT ;  /* 0x000000060400788c */ /* 0x000fc8000bf05270 */
[----:B------:R-:W-:Y:S02]  /*2cb0*/  USEL UR6, URZ, 0x1, UP0 ;  /* 0x00000001ff067887 */ /* 0x000fe40008000000 */
[----:B------:R-:W-:-:S04]  /*2cc0*/  USEL UR4, UR4, URZ, UP0 ;  /* 0x000000ff04047287 */ /* 0x000fc80008000000 */
[----:B------:R-:W-:Y:S01]  /*2cd0*/  ULEA UR5, UR4, UR8, 0x3 ;  /* 0x0000000804057291 */ /* 0x000fe2000f8e18ff */
[----:B-1----:R-:W-:-:S04]  /*2ce0*/  LOP3.LUT R2, R12, UR6, RZ, 0x3c, !PT ;  /* 0x000000060c027c12 */ /* 0x002fc8000f8e3cff */
[----:B------:R-:W-:-:S04]  /*2cf0*/  SHF.L.U32 R3, R2, 0x1f, RZ ;  /* 0x0000001f02037819 */ /* 0x000fc800000006ff */
[----:B------:R-:W1:Y:S02]  /*2d00*/  SYNCS.PHASECHK.TRANS64.TRYWAIT P0, [UR5], R3 ;  /* 0x00000003ff0075a7 */ /* 0x000e640008001105 */
[----:B-1----:R-:W-:Y:S05]  /*2d10*/  @!P0 BRA `(.L_x_44) ;  /* 0x00000064009c8947 */ /* 0x002fea0003800000 */
.L_x_158:
[----:B------:R-:W-:-:S04]  /*2d20*/  UIADD3 UR4, UPT, UPT, UR4, 0x1, URZ ;  /* 0x0000000104047890 */ /* 0x000fc8000fffe0ff */
[----:B------:R-:W-:-:S04]  /*2d30*/  UISETP.NE.AND UP0, UPT, UR4, 0x6, UPT ;  /* 0x000000060400788c */ /* 0x000fc8000bf05270 */
[----:B------:R-:W-:Y:S02]  /*2d40*/  USEL UR6, URZ, 0x1, UP0 ;  /* 0x00000001ff067887 */ /* 0x000fe40008000000 */
[----:B------:R-:W-:-:S04]  /*2d50*/  USEL UR4, UR4, URZ, UP0 ;  /* 0x000000ff04047287 */ /* 0x000fc80008000000 */
[----:B------:R-:W-:Y:S01]  /*2d60*/  ULEA UR5, UR4, UR8, 0x3 ;  /* 0x0000000804057291 */ /* 0x000fe2000f8e18ff */
[----:B------:R-:W-:-:S04]  /*2d70*/  LOP3.LUT R2, R2, UR6, RZ, 0x3c, !PT ;  /* 0x0000000602027c12 */ /* 0x000fc8000f8e3cff */
[----:B-1----:R-:W-:-:S04]  /*2d80*/  SHF.L.U32 R3, R2, 0x1f, RZ ;  /* 0x0000001f02037819 */ /* 0x002fc800000006ff */
[----:B------:R-:W1:Y:S02]  /*2d90*/  SYNCS.PHASECHK.TRANS64.TRYWAIT P0, [UR5], R3 ;  /* 0x00000003ff0075a7 */ /* 0x000e640008001105 */
[----:B-1----:R-:W-:Y:S05]  /*2da0*/  @!P0 BRA `(.L_x_45) ;  /* 0x0000006400908947 */ /* 0x002fea0003800000 */
.L_x_160:
        /* <DEDUP_REMOVED lines=9> */
.L_x_162:
        /* <DEDUP_REMOVED lines=9> */
.L_x_164:
[----:B------:R-:W-:-:S04]  /*2ed0*/  UIADD3 UR4, UPT, UPT, UR4, 0x1, URZ ;  /* 0x0000000104047890 */ /* 0x000fc8000fffe0ff */
[----:B------:R-:W-:-:S04]  /*2ee0*/  UISETP.NE.AND UP0, UPT, UR4, 0x6, UPT ;  /* 0x000000060400788c */ /* 0x000fc8000bf05270 */
[----:B------:R-:W-:Y:S02]  /*2ef0*/  USEL UR5, URZ, 0x1, UP0 ;  /* 0x00000001ff057887 */ /* 0x000fe40008000000 */
[----:B------:R-:W-:-:S04]  /*2f00*/  USEL UR4, UR4, URZ, UP0 ;  /* 0x000000ff04047287 */ /* 0x000fc80008000000 */
[----:B------:R-:W-:Y:S01]  /*2f10*/  ULEA UR4, UR4, UR8, 0x3 ;  /* 0x0000000804047291 */ /* 0x000fe2000f8e18ff */
[----:B------:R-:W-:-:S04]  /*2f20*/  LOP3.LUT R2, R2, UR5, RZ, 0x3c, !PT ;  /* 0x0000000502027c12 */ /* 0x000fc8000f8e3cff */
[----:B------:R-:W-:Y:S01]  /*2f30*/  SHF.L.U32 R2, R2, 0x1f, RZ ;  /* 0x0000001f02027819 */ /* 0x000fe200000006ff */
[----:B-1----:R-:W-:-:S07]  /*2f40*/  IMAD.U32 R0, RZ, RZ, UR4 ;  /* 0x00000004ff007e24 */ /* 0x002fce000f8e00ff */
.L_x_48:
[----:B-1----:R1:W2:Y:S02]  /*2f50*/  SYNCS.PHASECHK.TRANS64.TRYWAIT P0, [R0+URZ], R2 ;  /* 0x00000002000075a7 */ /* 0x0022a400080011ff */
[----:B--2---:R-:W-:Y:S05]  /*2f60*/  @!P0 NANOSLEEP.SYNCS 0x989680 ;  /* 0x009896800000895d */ /* 0x004fea0003900000 */
[----:B------:R-:W2:Y:S02]  /*2f70*/  @!P0 SYNCS.PHASECHK.TRANS64 P0, [R0+URZ], R2 ;  /* 0x00000002000085a7 */ /* 0x000ea400080010ff */
[----:B--2---:R-:W-:Y:S05]  /*2f80*/  @P0 EXIT ;  /* 0x000000000000094d */ /* 0x004fea0003800000 */
[----:B------:R-:W-:Y:S05]  /*2f90*/  BRA `(.L_x_48) ;  /* 0xfffffffc00ec7947 */ /* 0x000fea000383ffff */
.L_x_22:
[----:B------:R-:W-:-:S04]  /*2fa0*/  UISETP.NE.AND UP0, UPT, UR47, URZ, UPT ;  /* 0x000000ff2f00728c */ /* 0x000fc8000bf05270 */
[----:B------:R-:W-:-:S09]  /*2fb0*/  UISETP.NE.OR UP0, UPT, UR25, 0x1, UP0 ;  /* 0x000000011900788c */ /* 0x000fd20008705670 */
[----:B------:R-:W-:Y:S05]  /*2fc0*/  BRA.U UP0, `(.L_x_49) ;  /* 0x0000000500487547 */ /* 0x000fea000b800000 */
[----:B------:R-:W-:Y:S01]  /*2fd0*/  ISETP.GE.U32.AND P2, PT, R0, 0x10, PT ;  /* 0x000000100000780c */ /* 0x000fe20003f46070 */
[----:B------:R-:W-:Y:S01]  /*2fe0*/  IMAD.MOV.U32 R12, RZ, RZ, 0x1 ;  /* 0x00000001ff0c7424 */ /* 0x000fe200078e00ff */
[----:B------:R-:W-:Y:S02]  /*2ff0*/  CS2R R10, SRZ ;  /* 0x00000000000a7805 */ /* 0x000fe4000001ff00 */
[----:B------:R-:W-:Y:S01]  /*3000*/  CS2R R8, SRZ ;  /* 0x0000000000087805 */ /* 0x000fe2000001ff00 */
[----:B------:R-:W-:Y:S01]  /*3010*/  UMOV UR6, 0x400 ;  /* 0x0000040000067882 */ /* 0x000fe20000000000 */
[----:B------:R-:W-:Y:S01]  /*3020*/  UMOV UR5, URZ ;  /* 0x000000ff00057c82 */ /* 0x000fe20008000000 */
[----:B------:R-:W-:-:S12]  /*3030*/  ULEA UR6, UR47, UR6, 0x18 ;  /* 0x000000062f067291 */ /* 0x000fd8000f8ec0ff */
.L_x_53:
[----:B------:R-:W-:Y:S02]  /*3040*/  LEA R2, R8, UR6, 0x3 ;  /* 0x0000000608027c11 */ /* 0x000fe4000f8e18ff */
[----:B------:R-:W-:-:S03]  /*3050*/  SHF.L.U32 R4, R9, 0x1f, RZ ;  /* 0x0000001f09047819 */ /* 0x000fc600000006ff */
[----:B------:R-:W-:Y:S01]  /*3060*/  VIADD R5, R2, 0x120 ;  /* 0x0000012002057836 */ /* 0x000fe20000000000 */
[----:B------:R-:W1:Y:S02]  /*3070*/  SYNCS.PHASECHK.TRANS64.TRYWAIT P0, [R2+URZ+0x110], R4 ;  /* 0x00011004020075a7 */ /* 0x000e6400080011ff */
[----:B-1----:R-:W-:Y:S05]  /*3080*/  @!P0 BRA `(.L_x_50) ;  /* 0x0000006400208947 */ /* 0x002fea0003800000 */
.L_x_165:
[----:B------:R-:W-:Y:S01]  /*3090*/  ULEA UR4, UR5, UR6, 0x3 ;  /* 0x0000000605047291 */ /* 0x000fe2000f8e18ff */
[----:B-1----:R-:W-:Y:S01]  /*30a0*/  PRMT R2, RZ, 0x654, R5 ;  /* 0x00000654ff027816 */ /* 0x002fe20000000005 */
[----:B------:R-:W-:Y:S01]  /*30b0*/  @!P2 IMAD.MOV.U32 R4, RZ, RZ, 0x10 ;  /* 0x00000010ff04a424 */ /* 0x000fe200078e00ff */
[----:B------:R-:W-:Y:S01]  /*30c0*/  SHF.L.U32 R5, R12, 0x1f, RZ ;  /* 0x0000001f0c057819 */ /* 0x000fe200000006ff */
[----:B------:R-:W-:Y:S01]  /*30d0*/  UIADD3 UR7, UPT, UPT, UR4, 0xb0, URZ ;  /* 0x000000b004077890 */ /* 0x000fe2000fffe0ff */
[----:B------:R1:W-:Y:S05]  /*30e0*/  SYNCS.ARRIVE.TRANS64.RED.A1T0 RZ, [R2+URZ], RZ ;  /* 0x000000ff02ff79a7 */ /* 0x0003ea00081004ff */
[----:B------:R-:W-:Y:S01]  /*30f0*/  IMAD.U32 R6, RZ, RZ, UR7 ;  /* 0x00000007ff067e24 */ /* 0x000fe2000f8e00ff */
[----:B------:R-:W2:Y:S04]  /*3100*/  SYNCS.PHASECHK.TRANS64.TRYWAIT P0, [UR4+0xc0], R5 ;  /* 0x0000c005ff0075a7 */ /* 0x000ea80008001104 */
[----:B------:R-:W-:Y:S01]  /*3110*/  PRMT R6, R0, 0x654, R6 ;  /* 0x0000065400067816 */ /* 0x000fe20000000006 */
[----:B-12---:R-:W-:Y:S06]  /*3120*/  @!P0 BRA `(.L_x_51) ;  /* 0x00000064000c8947 */ /* 0x006fec0003800000 */
.L_x_167:
[----:B------:R-:W-:Y:S01]  /*3130*/  ULEA UR8, UR5, UR6, 0x4 ;  /* 0x0000000605087291 */ /* 0x000fe2000f8e20ff */
[----:B------:R-:W-:Y:S01]  /*3140*/  SEL R3, R6, R3, !P2 ;  /* 0x0000000306037207 */ /* 0x000fe20005000000 */
[----:B------:R-:W-:Y:S01]  /*3150*/  UIADD3 UR9, UPT, UPT, UR4, 0xb0, URZ ;  /* 0x000000b004097890 */ /* 0x000fe2000fffe0ff */
[----:B-1----:R-:W-:Y:S01]  /*3160*/  LEA R2, R11, UR6, 0x3 ;  /* 0x000000060b027c11 */ /* 0x002fe2000f8e18ff */
[----:B------:R-:W-:Y:S01]  /*3170*/  UIADD3 UR8, UPT, UPT, UR8, 0x140, URZ ;  /* 0x0000014008087890 */ /* 0x000fe2000fffe0ff */
[----:B------:R1:W-:Y:S01]  /*3180*/  @!P2 SYNCS.ARRIVE.TRANS64.RED RZ, [R3+URZ], R4 ;  /* 0x0000000403ffa9a7 */ /* 0x0003e200080004ff */
[----:B------:R-:W-:Y:S01]  /*3190*/  UIADD3 UR4, UPT, UPT, UR5, 0x1, URZ ;  /* 0x0000000105047890 */ /* 0x000fe2000fffe0ff */
[----:B------:R-:W-:-:S03]  /*31a0*/  VIADD R8, R8, 0x1 ;  /* 0x0000000108087836 */ /* 0x000fc60000000000 */
[----:B------:R-:W-:Y:S02]  /*31b0*/  UISETP.NE.AND UP0, UPT, UR4, 0x2, UPT ;  /* 0x000000020400788c */ /* 0x000fe4000bf05270 */
[----:B------:R-:W-:Y:S01]  /*31c0*/  ISETP.NE.AND P0, PT, R8, 0x2, PT ;  /* 0x000000020800780c */ /* 0x000fe20003f05270 */
[----:B------:R-:W-:Y:S06]  /*31d0*/  UGETNEXTWORKID.BROADCAST [UR8], [UR9] ;  /* 0x00000000080073ca */ /* 0x000fec0008000100 */
[----:B------:R-:W-:Y:S02]  /*31e0*/  USEL UR7, URZ, 0x1, UP0 ;  /* 0x00000001ff077887 */ /* 0x000fe40008000000 */
[----:B------:R-:W-:-:S04]  /*31f0*/  USEL UR5, UR4, URZ, UP0 ;  /* 0x000000ff04057287 */ /* 0x000fc80008000000 */
[----:B------:R-:W-:Y:S02]  /*3200*/  LOP3.LUT R12, R12, UR7, RZ, 0x3c, !PT ;  /* 0x000000070c0c7c12 */ /* 0x000fe4000f8e3cff */
[----:B-1----:R-:W-:-:S04]  /*3210*/  SHF.L.U32 R4, R10, 0x1f, RZ ;  /* 0x0000001f0a047819 */ /* 0x002fc800000006ff */
[----:B------:R-:W1:Y:S02]  /*3220*/  SYNCS.PHASECHK.TRANS64.TRYWAIT P1, [R2+URZ+0xb0], R4 ;  /* 0x0000b004020075a7 */ /* 0x000e6400080211ff */
[----:B-1----:R-:W-:Y:S05]  /*3230*/  @!P1 BRA `(.L_x_52) ;  /* 0x0000006000e09947 */ /* 0x002fea0003800000 */
.L_x_168:
[C---:B-1----:R-:W-:Y:S01]  /*3240*/  LEA R4, R11.reuse, UR6, 0x4 ;  /* 0x000000060b047c11 */ /* 0x042fe2000f8e20ff */
[----:B------:R-:W-:Y:S01]  /*3250*/  VIADD R2, R2, 0xc0 ;  /* 0x000000c002027836 */ /* 0x000fe20000000000 */
[----:B------:R-:W-:Y:S01]  /*3260*/  SEL R8, R8, RZ, P0 ;  /* 0x000000ff08087207 */ /* 0x000fe20000000000 */
[----:B------:R-:W-:-:S03]  /*3270*/  VIADD R11, R11, 0x1 ;  /* 0x000000010b0b7836 */ /* 0x000fc60000000000 */
[----:B------:R-:W1:Y:S01]  /*3280*/  LDS.128 R4, [R4+0x140] ;  /* 0x0001400004047984 */ /* 0x000e620000000c00 */
[----:B------:R-:W-:Y:S02]  /*3290*/  PRMT R2, RZ, 0x654, R2 ;  /* 0x00000654ff027816 */ /* 0x000fe40000000002 */
[C---:B------:R-:W-:Y:S01]  /*32a0*/  ISETP.NE.AND P1, PT, R11.reuse, 0x2, PT ;  /* 0x000000020b00780c */ /* 0x040fe20003f25270 */
[----:B------:R-:W-:Y:S01]  /*32b0*/  @!PT LDS RZ, [RZ] ;  /* 0x00000000fffff984 */ /* 0x000fe20000000800 */
[----:B------:R-:W-:Y:S01]  /*32c0*/  @!PT LDS RZ, [RZ] ;  /* 0x00000000fffff984 */ /* 0x000fe20000000800 */
[----:B------:R-:W-:Y:S01]  /*32d0*/  @!PT LDS RZ, [RZ] ;  /* 0x00000000fffff984 */ /* 0x000fe20000000800 */
[----:B------:R-:W-:Y:S01]  /*32e0*/  @!PT LDS RZ, [RZ] ;  /* 0x00000000fffff984 */ /* 0x000fe20000000800 */
[----:B------:R2:W-:Y:S06]  /*32f0*/  MEMBAR.ALL.CTA ;  /* 0x0000000000007992 */ /* 0x0005ec0000008000 */
[----:B--2---:R-:W2:Y:S01]  /*3300*/  FENCE.VIEW.ASYNC.S ;  /* 0x00000000000073c6 */ /* 0x004ea20000000000 */
[----:B------:R-:W-:Y:S01]  /*3310*/  SEL R11, R11, RZ, P1 ;  /* 0x000000ff0b0b7207 */ /* 0x000fe20000800000 */
[----:B--2---:R2:W-:Y:S01]  /*3320*/  SYNCS.ARRIVE.TRANS64.RED.A1T0 RZ, [R2+URZ], RZ ;  /* 0x000000ff02ff79a7 */ /* 0x0045e200081004ff */
[----:B-1----:R-:W-:-:S02]  /*3330*/  LOP3.LUT P3, RZ, R6, 0x1, RZ, 0xc0, !PT ;  /* 0x0000000106ff7812 */ /* 0x002fc4000786c0ff */
[----:B------:R-:W-:-:S04]  /*3340*/  SEL R4, RZ, 0x1, P1 ;  /* 0x00000001ff047807 */ /* 0x000fc80000800000 */
[----:B------:R-:W-:Y:S02]  /*3350*/  LOP3.LUT R10, R10, R4, RZ, 0x3c, !PT ;  /* 0x000000040a0a7212 */ /* 0x000fe400078e3cff */
[----:B--2---:R-:W-:-:S04]  /*3360*/  SEL R2, RZ, 0x1, P0 ;  /* 0x00000001ff027807 */ /* 0x004fc80000000000 */
[----:B------:R-:W-:Y:S01]  /*3370*/  LOP3.LUT R9, R9, R2, RZ, 0x3c, !PT ;  /* 0x0000000209097212 */ /* 0x000fe200078e3cff */
[----:B------:R-:W-:Y:S06]  /*3380*/  @P3 BRA `(.L_x_53) ;  /* 0xfffffffc002c3947 */ /* 0x000fec000383ffff */
[----:B------:R-:W-:Y:S01]  /*3390*/  ULEA UR4, UR5, UR6, 0x3 ;  /* 0x0000000605047291 */ /* 0x000fe2000f8e18ff */
[----:B------:R-:W-:-:S08]  /*33a0*/  SHF.L.U32 R2, R12, 0x1f, RZ ;  /* 0x0000001f0c027819 */ /* 0x000fd000000006ff */
[----:B------:R-:W1:Y:S02]  /*33b0*/  SYNCS.PHASECHK.TRANS64 P0, [UR4+0xc0], R2 ;  /* 0x0000c002ff0075a7 */ /* 0x000e640008001004 */
[----:B-1----:R-:W-:Y:S05]  /*33c0*/  @P0 BRA `(.L_x_54) ;  /* 0x0000000000080947 */ /* 0x002fea0003800000 */
[----:B------:R-:W1:Y:S02]  /*33d0*/  SYNCS.PHASECHK.TRANS64.TRYWAIT P0, [UR4+0xc0], R2 ;  /* 0x0000c002ff0075a7 */ /* 0x000e640008001104 */
[----:B-1----:R-:W-:Y:S05]  /*33e0*/  @!P0 BRA `(.L_x_55) ;  /* 0x0000006000888947 */ /* 0x002fea0003800000 */
.L_x_54:
[----:B------:R-:W-:-:S04]  /*33f0*/  UIADD3 UR7, UPT, UPT, UR5, 0x1, URZ ;  /* 0x0000000105077890 */ /* 0x000fc8000fffe0ff */
[----:B------:R-:W-:-:S04]  /*3400*/  UISETP.NE.AND UP0, UPT, UR7, 0x2, UPT ;  /* 0x000000020700788c */ /* 0x000fc8000bf05270 */
[----:B------:R-:W-:Y:S02]  /*3410*/  USEL UR8, URZ, 0x1, UP0 ;  /* 0x00000001ff087887 */ /* 0x000fe40008000000 */
[----:B------:R-:W-:-:S04]  /*3420*/  USEL UR7, UR7, URZ, UP0 ;  /* 0x000000ff07077287 */ /* 0x000fc80008000000 */
[----:B------:R-:W-:Y:S01]  /*3430*/  ULEA UR7, UR7, UR6, 0x3 ;  /* 0x0000000607077291 */ /* 0x000fe2000f8e18ff */
[----:B-1----:R-:W-:-:S04]  /*3440*/  LOP3.LUT R2, R12, UR8, RZ, 0x3c, !PT ;  /* 0x000000080c027c12 */ /* 0x002fc8000f8e3cff */
[----:B------:R-:W-:-:S04]  /*3450*/  SHF.L.U32 R0, R2, 0x1f, RZ ;  /* 0x0000001f02007819 */ /* 0x000fc800000006ff */
[----:B------:R-:W1:Y:S02]  /*3460*/  SYNCS.PHASECHK.TRANS64 P0, [UR7+0xc0], R0 ;  /* 0x0000c000ff0075a7 */ /* 0x000e640008001007 */
[----:B-1----:R-:W-:Y:S05]  /*3470*/  @P0 EXIT ;  /* 0x000000000000094d */ /* 0x002fea0003800000 */
[----:B------:R-:W-:Y:S02]  /*3480*/  SHF.L.U32 R2, R2, 0x1f, RZ ;  /* 0x0000001f02027819 */ /* 0x000fe400000006ff */
[----:B------:R-:W-:-:S07]  /*3490*/  MOV R0, UR7 ;  /* 0x0000000700007c02 */ /* 0x000fce0008000f00 */
.L_x_56:
[----:B-1----:R1:W2:Y:S02]  /*34a0*/  SYNCS.PHASECHK.TRANS64.TRYWAIT P0, [R0+URZ+0xc0], R2 ;  /* 0x0000c002000075a7 */ /* 0x0022a400080011ff */
[----:B--2---:R-:W-:Y:S05]  /*34b0*/  @!P0 NANOSLEEP.SYNCS 0x989680 ;  /* 0x009896800000895d */ /* 0x004fea0003900000 */
[----:B------:R-:W2:Y:S02]  /*34c0*/  @!P0 SYNCS.PHASECHK.TRANS64 P0, [R0+URZ+0xc0], R2 ;  /* 0x0000c002000085a7 */ /* 0x000ea400080010ff */
[----:B--2---:R-:W-:Y:S05]  /*34d0*/  @P0 EXIT ;  /* 0x000000000000094d */ /* 0x004fea0003800000 */
[----:B------:R-:W-:Y:S05]  /*34e0*/  BRA `(.L_x_56) ;  /* 0xfffffffc00ec7947 */ /* 0x000fea000383ffff */
.L_x_49:
[----:B------:R-:W-:Y:S05]  /*34f0*/  BRA.U UP4, `(.L_x_57) ;  /* 0x0000001104d47547 */ /* 0x000fea000b800000 */
[----:B------:R-:W-:Y:S01]  /*3500*/  UMOV UR4, 0x40 ;  /* 0x0000004000047882 */ /* 0x000fe20000000000 */
[----:B------:R-:W-:Y:S01]  /*3510*/  NOP ;  /* 0x0000000000007918 */ /* 0x000fe20000000000 */
[----:B------:R-:W-:Y:S01]  /*3520*/  ULEA UR5, UR47, UR4, 0x18 ;  /* 0x000000042f057291 */ /* 0x000fe2000f8ec0ff */
[----:B------:R-:W-:Y:S02]  /*3530*/  UMOV UR6, 0x400 ;  /* 0x0000040000067882 */ /* 0x000fe40000000000 */
[----:B------:R-:W-:-:S06]  /*3540*/  ULEA UR6, UR47, UR6, 0x18 ;  /* 0x000000062f067291 */ /* 0x000fcc000f8ec0ff */
[----:B------:R-:W1:Y:S02]  /*3550*/  LDS.U8 R0, [UR5+0x1c] ;  /* 0x00001c05ff007984 */ /* 0x000e640008000000 */
[----:B-1----:R-:W-:-:S13]  /*3560*/  ISETP.NE.AND P0, PT, R0, RZ, PT ;  /* 0x000000ff0000720c */ /* 0x002fda0003f05270 */
[----:B------:R-:W-:Y:S05]  /*3570*/  @P0 BRA `(.L_x_58) ;  /* 0x0000000400080947 */ /* 0x000fea0003800000 */
[----:B------:R-:W-:Y:S02]  /*3580*/  UISETP.NE.U32.AND UP1, UPT, UR46, 0x1, UPT ;  /* 0x000000012e00788c */ /* 0x000fe4000bf25070 */
[----:B------:R-:W-:-:S07]  /*3590*/  UIADD3 UR7, UPT, UPT, UR5, 0x8, URZ ;  /* 0x0000000805077890 */ /* 0x000fce000fffe0ff */
[----:B------:R-:W-:Y:S05]  /*35a0*/  BRA.U !UP1, `(.L_x_59) ;  /* 0x00000001099c7547 */ /* 0x000fea000b800000 */
[----:B------:R-:W-:Y:S01]  /*35b0*/  ELECT P0, URZ, PT ;  /* 0x0000000000ff782f */ /* 0x000fe20003800000 */
[----:B------:R-:W-:-:S12]  /*35c0*/  BSSY B0, `(.L_x_59) ;  /* 0x0000025000007945 */ /* 0x000fd80003800000 */
[----:B------:R-:W-:Y:S05]  /*35d0*/  @!P0 BRA `(.L_x_60) ;  /* 0x00000000008c8947 */ /* 0x000fea0003800000 */
[----:B------:R-:W-:-:S05]  /*35e0*/  UMOV UR4, 0x10 ;  /* 0x0000001000047882 */ /* 0x000fca0000000000 */
[----:B------:R-:W-:Y:S04]  /*35f0*/  DEPBAR.LE SB1, 0x36 ;  /* 0x00009d800000791a */ /* 0x000fe80000000000 */
[----:B------:R-:W1:Y:S02]  /*3600*/  UTCATOMSWS.2CTA.FIND_AND_SET.ALIGN UP0, UR4, UR4 ;  /* 0x00000004000475e3 */ /* 0x000e640008200800 */
[----:B-1----:R-:W-:Y:S01]  /*3610*/  MOV R10, UR4 ;  /* 0x00000004000a7c02 */ /* 0x002fe20008000f00 */
[----:B------:R-:W-:Y:S06]  /*3620*/  BRA.U UP0, `(.L_x_61) ;  /* 0x0000000100187547 */ /* 0x000fec000b800000 */
.L_x_62:
[----:B------:R-:W-:Y:S05]  /*3630*/  NANOSLEEP 0x64 ;  /* 0x000000640000795d */ /* 0x000fea0003800000 */
[----:B------:R-:W-:-:S05]  /*3640*/  UMOV UR4, 0x10 ;  /* 0x0000001000047882 */ /* 0x000fca0000000000 */
[----:B------:R-:W-:Y:S04]  /*3650*/  DEPBAR.LE SB1, 0x36 ;  /* 0x00009d800000791a */ /* 0x000fe80000000000 */
[----:B------:R-:W1:Y:S02]  /*3660*/  UTCATOMSWS.2CTA.FIND_AND_SET.ALIGN UP0, UR4, UR4 ;  /* 0x00000004000475e3 */ /* 0x000e640008200800 */
[----:B-1----:R-:W-:Y:S01]  /*3670*/  MOV R10, UR4 ;  /* 0x00000004000a7c02 */ /* 0x002fe20008000f00 */
[----:B------:R-:W-:Y:S05]  /*3680*/  BRA.U !UP0, `(.L_x_62) ;  /* 0xfffffffd08e87547 */ /* 0x000fea000b83ffff */
.L_x_61:
[----:B------:R-:W1:Y:S01]  /*3690*/  LDS R6, [UR5+0x10] ;  /* 0x00001005ff067984 */ /* 0x000e620008000800 */
[----:B------:R-:W-:Y:S01]  /*36a0*/  IMAD.U32 R0, RZ, RZ, UR6 ;  /* 0x00000006ff007e24 */ /* 0x000fe2000f8e00ff */
[----:B------:R-:W-:-:S03]  /*36b0*/  MOV R4, UR48 ;  /* 0x0000003000047c02 */ /* 0x000fc60008000f00 */
[----:B------:R-:W-:Y:S01]  /*36c0*/  VIADD R0, R0, 0x160 ;  /* 0x0000016000007836 */ /* 0x000fe20000000000 */
[----:B-1----:R-:W-:-:S04]  /*36d0*/  SHF.L.U32 R6, R6, 0x1f, RZ ;  /* 0x0000001f06067819 */ /* 0x002fc800000006ff */
[----:B------:R-:W1:Y:S02]  /*36e0*/  SYNCS.PHASECHK.TRANS64.TRYWAIT P0, [UR5+0x8], R6 ;  /* 0x00000806ff0075a7 */ /* 0x000e640008001105 */
[----:B-1----:R-:W-:Y:S05]  /*36f0*/  @P0 BRA `(.L_x_63) ;  /* 0x0000000000080947 */ /* 0x002fea0003800000 */
[----:B------:R-:W1:Y:S02]  /*3700*/  SYNCS.PHASECHK.TRANS64.TRYWAIT P0, [UR5+0x8], R6 ;  /* 0x00000806ff0075a7 */ /* 0x000e640008001105 */
[----:B-1----:R-:W-:Y:S05]  /*3710*/  @!P0 BRA `(.L_x_64) ;  /* 0x0000005c00d48947 */ /* 0x002fea0003800000 */
.L_x_63:
[----:B------:R-:W-:Y:S01]  /*3720*/  PRMT R4, R4, 0x654, R0 ;  /* 0x0000065404047816 */ /* 0x000fe20000000000 */
[----:B------:R-:W-:Y:S01]  /*3730*/  HFMA2 R0, -RZ, RZ, 0, 5.9604644775390625e-08 ;  /* 0x00000001ff007431 */ /* 0x000fe200000001ff */
[----:B------:R-:W-:Y:S01]  /*3740*/  UPRMT UR4, UR48, 0x654, UR7 ;  /* 0x0000065430047896 */ /* 0x000fe20008000007 */
[----:B------:R-:W-:Y:S02]  /*3750*/  IMAD.MOV.U32 R8, RZ, RZ, 0xffff ;  /* 0x0000ffffff087424 */ /* 0x000fe400078e00ff */
[----:B-1----:R-:W-:Y:S02]  /*3760*/  IMAD.MOV.U32 R6, RZ, RZ, 0x4 ;  /* 0x00000004ff067424 */ /* 0x002fe400078e00ff */
[----:B------:R-:W-:Y:S01]  /*3770*/  IMAD.SHL.U32 R9, R10, 0x20, RZ ;  /* 0x000000200a097824 */ /* 0x000fe200078e00ff */
[----:B------:R-:W-:Y:S02]  /*3780*/  MOV R5, UR4 ;  /* 0x0000000400057c02 */ /* 0x000fe40008000f00 */
[-C--:B------:R-:W-:Y:S01]  /*3790*/  SHF.L.U32 R8, R8, R10.reuse, RZ ;  /* 0x0000000a08087219 */ /* 0x080fe200000006ff */
[----:B------:R1:W-:Y:S01]  /*37a0*/  SYNCS.ARRIVE.TRANS64.RED RZ, [UR4], R6 ;  /* 0x00000006ffff79a7 */ /* 0x0003e20008000404 */
[----:B------:R-:W-:Y:S01]  /*37b0*/  SHF.L.U32 R7, R0, R10, RZ ;  /* 0x0000000a00077219 */ /* 0x000fe200000006ff */
[----:B------:R1:W-:Y:S04]  /*37c0*/  STS [UR6+0x160], R9 ;  /* 0x00016009ff007988 */ /* 0x0003e80008000806 */
[----:B------:R1:W-:Y:S04]  /*37d0*/  STAS [R4.64], R10 ;  /* 0x0000000a04007dbd */ /* 0x0003e8000c0008ff */
[----:B------:R1:W-:Y:S04]  /*37e0*/  ATOMS.OR RZ, [UR5+0x14], R8 ;  /* 0x00001408ffff798c */ /* 0x0003e8000b000005 */
[----:B------:R1:W-:Y:S04]  /*37f0*/  ATOMS.OR RZ, [UR5+0x18], R7 ;  /* 0x00001807ffff798c */ /* 0x0003e8000b000005 */
[----:B------:R1:W-:Y:S02]  /*3800*/  ATOMS.XOR RZ, [UR5+0x10], R0 ;  /* 0x00001000ffff798c */ /* 0x0003e4000b800005 */
.L_x_60:
[----:B------:R-:W-:Y:S05]  /*3810*/  BSYNC B0 ;  /* 0x0000000000007941 */ /* 0x000fea0003800000 */
.L_x_59:
[----:B------:R-:W-:Y:S05]  /*3820*/  BRA.U UP1, `(.L_x_65) ;  /* 0x00000001016c7547 */ /* 0x000fea000b800000 */
[----:B------:R-:W-:-:S03]  /*3830*/  UMOV UR4, 0xffffffff ;  /* 0xffffffff00047882 */ /* 0x000fc60000000000 */
[----:B------:R-:W-:Y:S05]  /*3840*/  BRA.DIV UR4, `(.L_x_66) ;  /* 0x0000005e04a07947 */ /* 0x000fea000b800000 */
[----:B------:R-:W-:-:S13]  /*3850*/  ELECT P6, URZ, PT ;  /* 0x0000000000ff782f */ /* 0x000fda00038c0000 */
.L_x_172:
[----:B------:R-:W-:Y:S05]  /*3860*/  @!P6 BRA `(.L_x_65) ;  /* 0x00000000005ce947 */ /* 0x000fea0003800000 */
[----:B-1----:R-:W1:Y:S02]  /*3870*/  LDS R4, [UR5+0x10] ;  /* 0x00001005ff047984 */ /* 0x002e640008000800 */
[----:B-1----:R-:W-:-:S04]  /*3880*/  SHF.L.U32 R4, R4, 0x1f, RZ ;  /* 0x0000001f04047819 */ /* 0x002fc800000006ff */
[----:B------:R-:W1:Y:S02]  /*3890*/  SYNCS.PHASECHK.TRANS64.TRYWAIT P0, [UR5+0x8], R4 ;  /* 0x00000804ff0075a7 */ /* 0x000e640008001105 */
[----:B-1----:R-:W-:Y:S05]  /*38a0*/  @P0 BRA `(.L_x_67) ;  /* 0x0000000000080947 */ /* 0x002fea0003800000 */
[----:B------:R-:W1:Y:S02]  /*38b0*/  SYNCS.PHASECHK.TRANS64.TRYWAIT P0, [UR5+0x8], R4 ;  /* 0x00000804ff0075a7 */ /* 0x000e640008001105 */
[----:B-1----:R-:W-:Y:S05]  /*38c0*/  @!P0 BRA `(.L_x_68) ;  /* 0x0000005c00a08947 */ /* 0x002fea0003800000 */
.L_x_67:
[----:B------:R-:W2:Y:S01]  /*38d0*/  LDS R6, [UR6+0x160] ;  /* 0x00016006ff067984 */ /* 0x000ea20008000800 */
[----:B-1----:R-:W-:Y:S02]  /*38e0*/  HFMA2 R0, -RZ, RZ, 0, 5.9604644775390625e-08 ;  /* 0x00000001ff007431 */ /* 0x002fe400000001ff */
[----:B------:R-:W-:Y:S01]  /*38f0*/  IMAD.MOV.U32 R4, RZ, RZ, 0xffff ;  /* 0x0000ffffff047424 */ /* 0x000fe200078e00ff */
[----:B------:R-:W-:Y:S01]  /*3900*/  UPRMT UR4, UR48, 0x654, UR7 ;  /* 0x0000065430047896 */ /* 0x000fe20008000007 */
[----:B--2---:R-:W-:-:S03]  /*3910*/  IMAD.SHL.U32 R5, R6, 0x20, RZ ;  /* 0x0000002006057824 */ /* 0x004fc600078e00ff */
[-C--:B------:R-:W-:Y:S02]  /*3920*/  SHF.L.U32 R4, R4, R6.reuse, RZ ;  /* 0x0000000604047219 */ /* 0x080fe400000006ff */
[----:B------:R-:W-:Y:S01]  /*3930*/  SHF.L.U32 R6, R0, R6, RZ ;  /* 0x0000000600067219 */ /* 0x000fe200000006ff */
[----:B------:R2:W-:Y:S04]  /*3940*/  STS [UR6+0x160], R5 ;  /* 0x00016005ff007988 */ /* 0x0005e80008000806 */
[----:B------:R2:W-:Y:S04]  /*3950*/  ATOMS.OR RZ, [UR5+0x14], R4 ;  /* 0x00001404ffff798c */ /* 0x0005e8000b000005 */
[----:B------:R2:W-:Y:S01]  /*3960*/  ATOMS.OR RZ, [UR5+0x18], R6 ;  /* 0x00001806ffff798c */ /* 0x0005e2000b000005 */
[----:B------:R-:W-:Y:S03]  /*3970*/  SYNCS.ARRIVE.TRANS64.RED.A1T0 RZ, [UR4], RZ ;  /* 0x000000ffffff79a7 */ /* 0x000fe60008100404 */
[----:B------:R2:W-:Y:S01]  /*3980*/  ATOMS.XOR RZ, [UR5+0x10], R0 ;  /* 0x00001000ffff798c */ /* 0x0005e2000b800005 */
[----:B------:R-:W-:Y:S05]  /*3990*/  BRA `(.L_x_65) ;  /* 0x0000000000107947 */ /* 0x000fea0003800000 */
.L_x_58:
[----:B------:R-:W-:Y:S02]  /*39a0*/  MOV R0, 0xffffffff ;  /* 0xffffffff00007802 */ /* 0x000fe40000000f00 */
[----:B------:R-:W-:-:S03]  /*39b0*/  MOV R4, 0x39e0 ;  /* 0x000039e000047802 */ /* 0x000fc60000000f00 */
[----:B------:R1:W-:Y:S04]  /*39c0*/  STS [UR6+0x160], R0 ;  /* 0x00016000ff007988 */ /* 0x0003e80008000806 */
[----:B-1---5:R-:W-:Y:S05]  /*39d0*/  CALL.REL.NOINC `($__internal_1_$__cuda_sm10x_tcgen05_guardrail_trap_phase_invalid_during_alloc) ;  /* 0x0000006400747944 */ /* 0x022fea0003c00000 */
.L_x_65:
[----:B------:R-:W-:Y:S05]  /*39e0*/  WARPSYNC.ALL ;  /* 0x0000000000007948 */ /* 0x000fea0003800000 */
[----:B------:R-:W3:Y:S01]  /*39f0*/  S2UR UR4, SR_CgaCtaId ;  /* 0x00000000000479c3 */ /* 0x000ee20000008800 */
[----:B------:R-:W-:Y:S01]  /*3a00*/  UMOV UR26, 0x400 ;  /* 0x00000400001a7882 */ /* 0x000fe20000000000 */
[----:B------:R-:W-:-:S06]  /*3a10*/  NOP ;  /* 0x0000000000007918 */ /* 0x000fcc0000000000 */
[----:B------:R-:W-:Y:S06]  /*3a20*/  BAR.ARV 0x6, 0xa0 ;  /* 0x0182800000007b1d */ /* 0x000fec0000002000 */
[----:B------:R-:W4:Y:S01]  /*3a30*/  LDCU UR6, c[0x0][0x38c] ;  /* 0x00007180ff0677ac */ /* 0x000f220008000800 */
[----:B------:R-:W-:Y:S01]  /*3a40*/  LOP3.LUT R3, R3, 0xffff, RZ, 0xc0, !PT ;  /* 0x0000ffff03037812 */ /* 0x000fe200078ec0ff */
[----:B-1----:R-:W-:Y:S01]  /*3a50*/  IMAD.MOV.U32 R9, RZ, RZ, 0x1 ;  /* 0x00000001ff097424 */ /* 0x002fe200078e00ff */
[----:B------:R-:W-:Y:S01]  /*3a60*/  LOP3.LUT R2, R2, 0xffff, RZ, 0xc0, !PT ;  /* 0x0000ffff02027812 */ /* 0x000fe200078ec0ff */
[----:B------:R-:W-:Y:S01]  /*3a70*/  IMAD.MOV.U32 R8, RZ, RZ, RZ ;  /* 0x000000ffff087224 */ /* 0x000fe200078e00ff */
[----:B------:R-:W-:Y:S01]  /*3a80*/  R2UR UR28, R3 ;  /* 0x00000000031c72ca */ /* 0x000fe200000e0000 */
[----:B------:R-:W-:Y:S01]  /*3a90*/  UMOV UR32, URZ ;  /* 0x000000ff00207c82 */ /* 0x000fe20008000000 */
[----:B------:R-:W-:-:S02]  /*3aa0*/  R2UR UR42, R2 ;  /* 0x00000000022a72ca */ /* 0x000fc400000e0000 */
[----:B------:R-:W-:Y:S01]  /*3ab0*/  CS2R R2, SRZ ;  /* 0x0000000000027805 */ /* 0x000fe2000001ff00 */
[----:B------:R-:W-:Y:S01]  /*3ac0*/  UMOV UR23, URZ ;  /* 0x000000ff00177c82 */ /* 0x000fe20008000000 */
[----:B---3--:R-:W-:Y:S01]  /*3ad0*/  ULEA UR26, UR4, UR26, 0x18 ;  /* 0x0000001a041a7291 */ /* 0x008fe2000f8ec0ff */
[----:B------:R-:W-:Y:S01]  /*3ae0*/  UMOV UR22, URZ ;  /* 0x000000ff00167c82 */ /* 0x000fe20008000000 */
[----:B------:R-:W-:Y:S02]  /*3af0*/  UISETP.NE.AND UP3, UPT, UR46, URZ, UPT ;  /* 0x000000ff2e00728c */ /* 0x000fe4000bf65270 */
[----:B------:R-:W-:Y:S02]  /*3b00*/  UIADD3 UR4, UPT, UPT, UR26, 0x4300, URZ ;  /* 0x000043001a047890 */ /* 0x000fe4000fffe0ff */
[----:B------:R-:W-:-:S03]  /*3b10*/  UIADD3 UR5, UPT, UPT, UR26, 0x10300, URZ ;  /* 0x000103001a057890 */ /* 0x000fc6000fffe0ff */
[----:B--2---:R-:W1:Y:S01]  /*3b20*/  LDS R0, [UR26+0x160] ;  /* 0x0001601aff007984 */ /* 0x004e620008000800 */
[----:B----4-:R-:W-:Y:S02]  /*3b30*/  UIADD3 UR6, UPT, UPT, UR6, 0x3f, URZ ;  /* 0x0000003f06067890 */ /* 0x010fe4000fffe0ff */
[----:B------:R-:W-:Y:S02]  /*3b40*/  USHF.R.U32.HI UR4, URZ, 0x4, UR4 ;  /* 0x00000004ff047899 */ /* 0x000fe40008011604 */
[----:B------:R-:W-:Y:S02]  /*3b50*/  USHF.R.S32.HI UR33, URZ, 0x1f, UR6 ;  /* 0x0000001fff217899 */ /* 0x000fe40008011406 */
[----:B------:R-:W-:Y:S02]  /*3b60*/  USHF.R.U32.HI UR5, URZ, 0x4, UR5 ;  /* 0x00000004ff057899 */ /* 0x000fe40008011605 */
[----:B------:R-:W-:Y:S02]  /*3b70*/  ULEA.HI UR33, UR33, UR6, URZ, 0x6 ;  /* 0x0000000621217291 */ /* 0x000fe4000f8f30ff */
[----:B------:R-:W-:-:S02]  /*3b80*/  ULOP3.LUT UR29, UR4, 0x3fff, URZ, 0xc0, !UPT ;  /* 0x00003fff041d7892 */ /* 0x000fc4000f8ec0ff */
[----:B------:R-:W-:Y:S01]  /*3b90*/  USHF.R.S32.HI UR33, URZ, 0x6, UR33 ;  /* 0x00000006ff217899 */ /* 0x000fe20008011421 */
[----:B------:R-:W-:Y:S01]  /*3ba0*/  UMOV UR40, 0x0 ;  /* 0x0000000000287882 */ /* 0x000fe20000000000 */
[----:B------:R-:W-:Y:S02]  /*3bb0*/  UMOV UR41, 0x8210010 ;  /* 0x0821001000297882 */ /* 0x000fe40000000000 */
[----:B------:R-:W-:Y:S02]  /*3bc0*/  UISETP.LT.AND UP0, UPT, UR33, 0x1, UPT ;  /* 0x000000012100788c */ /* 0x000fe4000bf01270 */
[----:B------:R-:W-:Y:S02]  /*3bd0*/  ULOP3.LUT UR30, UR5, 0x3fff, URZ, 0xc0, !UPT ;  /* 0x00003fff051e7892 */ /* 0x000fe4000f8ec0ff */
[----:B------:R-:W-:Y:S02]  /*3be0*/  ULOP3.LUT UR29, UR29, 0x10000, URZ, 0xfc, !UPT ;  /* 0x000100001d1d7892 */ /* 0x000fe4000f8efcff */
[----:B------:R-:W-:Y:S01]  /*3bf0*/  USEL UR43, UR33, 0x1, !UP0 ;  /* 0x00000001212b7887 */ /* 0x000fe2000c000000 */
[----:B------:R-:W-:Y:S01]  /*3c00*/  UMOV UR38, 0x0 ;  /* 0x0000000000267882 */ /* 0x000fe20000000000 */
[----:B------:R-:W-:Y:S01]  /*3c10*/  UMOV UR39, 0x8210010 ;  /* 0x0821001000277882 */ /* 0x000fe20000000000 */
[----:B------:R-:W-:Y:S01]  /*3c20*/  UMOV UR36, 0x0 ;  /* 0x0000000000247882 */ /* 0x000fe20000000000 */
[----:B------:R-:W-:Y:S01]  /*3c30*/  UMOV UR37, 0x8210010 ;  /* 0x0821001000257882 */ /* 0x000fe20000000000 */
[----:B------:R-:W-:Y:S01]  /*3c40*/  UMOV UR34, 0x0 ;  /* 0x0000000000227882 */ /* 0x000fe20000000000 */
[----:B------:R-:W-:Y:S01]  /*3c50*/  UMOV UR35, 0x8210010 ;  /* 0x0821001000237882 */ /* 0x000fe20000000000 */
[----:B-1----:R-:W-:-:S15]  /*3c60*/  R2UR UR44, R0 ;  /* 0x00000000002c72ca */ /* 0x002fde00000e0000 */
.L_x_76:
[C---:B------:R-:W-:Y:S02]  /*3c70*/  LEA R0, R8.reuse, UR26, 0x3 ;  /* 0x0000001a08007c11 */ /* 0x040fe4000f8e18ff */
[----:B------:R-:W-:Y:S02]  /*3c80*/  SHF.L.U32 R4, R3, 0x1f, RZ ;  /* 0x0000001f03047819 */ /* 0x000fe400000006ff */
[----:B------:R-:W-:Y:S02]  /*3c90*/  LEA R5, R8, UR26, 0x4 ;  /* 0x0000001a08057c11 */ /* 0x000fe4000f8e20ff */
[----:B------:R-:W1:Y:S02]  /*3ca0*/  SYNCS.PHASECHK.TRANS64.TRYWAIT P0, [R0+URZ+0xb0], R4 ;  /* 0x0000b004000075a7 */ /* 0x000e6400080011ff */
[----:B-1-3--:R-:W-:Y:S05]  /*3cb0*/  @!P0 BRA `(.L_x_69) ;  /* 0x0000005800bc8947 */ /* 0x00afea0003800000 */
.L_x_173:
[----:B-1----:R-:W1:Y:S01]  /*3cc0*/  LDS.128 R4, [R5+0x140] ;  /* 0x0001400005047984 */ /* 0x002e620000000c00 */
[----:B------:R-:W-:Y:S02]  /*3cd0*/  VIADD R0, R0, 0xc0 ;  /* 0x000000c000007836 */ /* 0x000fe40000000000 */
[----:B------:R-:W-:Y:S01]  /*3ce0*/  VIADD R8, R8, 0x1 ;  /* 0x0000000108087836 */ /* 0x000fe20000000000 */
[----:B------:R-:W-:Y:S01]  /*3cf0*/  @!PT LDS RZ, [RZ] ;  /* 0x00000000fffff984 */ /* 0x000fe20000000800 */
[----:B------:R-:W-:Y:S01]  /*3d00*/  @!PT LDS RZ, [RZ] ;  /* 0x00000000fffff984 */ /* 0x000fe20000000800 */
[----:B------:R-:W-:Y:S01]  /*3d10*/  @!PT LDS RZ, [RZ] ;  /* 0x00000000fffff984 */ /* 0x000fe20000000800 */
[----:B------:R-:W-:Y:S01]  /*3d20*/  @!PT LDS RZ, [RZ] ;  /* 0x00000000fffff984 */ /* 0x000fe20000000800 */
[----:B------:R2:W-:Y:S06]  /*3d30*/  MEMBAR.ALL.CTA ;  /* 0x0000000000007992 */ /* 0x0005ec0000008000 */
[----:B--2---:R-:W2:Y:S01]  /*3d40*/  FENCE.VIEW.ASYNC.S ;  /* 0x00000000000073c6 */ /* 0x004ea20000000000 */
[----:B------:R-:W-:-:S04]  /*3d50*/  PRMT R0, RZ, 0x654, R0 ;  /* 0x00000654ff007816 */ /* 0x000fc80000000000 */
[----:B--2---:R2:W-:Y:S01]  /*3d60*/  SYNCS.ARRIVE.TRANS64.RED.A1T0 RZ, [R0+URZ], RZ ;  /* 0x000000ff00ff79a7 */ /* 0x0045e200081004ff */
[----:B-1----:R-:W-:Y:S01]  /*3d70*/  LOP3.LUT P1, RZ, R6, 0x1, RZ, 0xc0, !PT ;  /* 0x0000000106ff7812 */ /* 0x002fe2000782c0ff */
[----:B--2---:R-:W-:-:S12]  /*3d80*/  BRA.U UP3, `(.L_x_70) ;  /* 0x0000000503087547 */ /* 0x004fd8000b800000 */
[----:B------:R-:W1:Y:S01]  /*3d90*/  LDCU UR4, c[0x0][0x38c] ;  /* 0x00007180ff0477ac */ /* 0x000e620008000800 */
[----:B------:R-:W-:Y:S02]  /*3da0*/  PLOP3.LUT P2, PT, PT, PT, PT, 0x80, 0x8 ;  /* 0x000000000008781c */ /* 0x000fe40003f4f070 */
[----:B------:R-:W-:Y:S01]  /*3db0*/  SHF.L.U32 R4, R9, 0x1f, RZ ;  /* 0x0000001f09047819 */ /* 0x000fe200000006ff */
[----:B------:R-:W-:Y:S02]  /*3dc0*/  ULEA UR31, UR32, UR26, 0x3 ;  /* 0x0000001a201f7291 */ /* 0x000fe4000f8e18ff */
[----:B------:R-:W-:Y:S02]  /*3dd0*/  ULEA UR11, UR32, UR44, 0x6 ;  /* 0x0000002c200b7291 */ /* 0x000fe4000f8e30ff */
[----:B-1----:R-:W-:-:S06]  /*3de0*/  UISETP.GE.AND UP0, UPT, UR4, 0x1, UPT ;  /* 0x000000010400788c */ /* 0x002fcc000bf06270 */
[----:B------:R-:W-:-:S05]  /*3df0*/  PLOP3.LUT P0, PT, PT, PT, UP0, 0x80, 0x8 ;  /* 0x000000000008781c */ /* 0x000fca0003f0f008 */
[----:B------:R-:W-:-:S08]  /*3e00*/  @UP0 ULEA UR4, UR23, UR26, 0x3 ;  /* 0x0000001a17040291 */ /* 0x000fd0000f8e18ff */
[----:B------:R-:W-:-:S04]  /*3e10*/  @P0 SHF.L.U32 R0, R2, 0x1f, RZ ;  /* 0x0000001f02000819 */ /* 0x000fc800000006ff */
[----:B------:R1:W2:Y:S01]  /*3e20*/  @P0 SYNCS.PHASECHK.TRANS64.TRYWAIT P2, [UR4], R0 ;  /* 0x00000000ff0005a7 */ /* 0x0002a20008041104 */
[----:B------:R-:W3:Y:S02]  /*3e30*/  SYNCS.PHASECHK.TRANS64.TRYWAIT P0, [UR31+0xf0], R4 ;  /* 0x0000f004ff0075a7 */ /* 0x000ee4000800111f */
[----:B-123--:R-:W-:Y:S05]  /*3e40*/  @!P0 BRA `(.L_x_71) ;  /* 0x00000058006c8947 */ /* 0x00efea0003800000 */
.L_x_175:
[----:B------:R-:W-:Y:S01]  /*3e50*/  UMOV UR27, UR22 ;  /* 0x00000016001b7c82 */ /* 0x000fe20008000000 */
[----:B------:R-:W-:Y:S05]  /*3e60*/  BRA.U !UP0, `(.L_x_72) ;  /* 0x0000000108c07547 */ /* 0x000fea000b800000 */
[----:B------:R-:W-:Y:S02]  /*3e70*/  UIADD3 UR27, UPT, UPT, UR43, UR22, URZ ;  /* 0x000000162b1b7290 */ /* 0x000fe4000fffe0ff */
[----:B------:R-:W-:Y:S01]  /*3e80*/  UPLOP3.LUT UP2, UPT, UPT, UPT, UPT, 0x40, 0x4 ;  /* 0x000000000004789c */ /* 0x000fe20003f4e870 */
[----:B------:R-:W-:Y:S01]  /*3e90*/  UMOV UR24, UR33 ;  /* 0x0000002100187c82 */ /* 0x000fe20008000000 */
[----:B------:R-:W-:-:S09]  /*3ea0*/  UMOV UR10, UR23 ;  /* 0x00000017000a7c82 */ /* 0x000fd20008000000 */
.L_x_75:
[----:B--2---:R-:W-:Y:S01]  /*3eb0*/  ULEA UR5, UR10, UR26, 0x3 ;  /* 0x0000001a0a057291 */ /* 0x004fe2000f8e18ff */
[----:B---3--:R-:W-:Y:S11]  /*3ec0*/  @P2 BRA `(.L_x_73) ;  /* 0x00000000000c2947 */ /* 0x008ff60003800000 */
[----:B-1----:R-:W-:Y:S04]  /*3ed0*/  SHF.L.U32 R4, R2, 0x1f, RZ ;  /* 0x0000001f02047819 */ /* 0x002fe800000006ff */
[----:B------:R-:W1:Y:S02]  /*3ee0*/  SYNCS.PHASECHK.TRANS64.TRYWAIT P0, [UR5], R4 ;  /* 0x00000004ff0075a7 */ /* 0x000e640008001105 */
[----:B-1----:R-:W-:Y:S05]  /*3ef0*/  @!P0 BRA `(.L_x_74) ;  /* 0x0000005800588947 */ /* 0x002fea0003800000 */
.L_x_73:
[----:B------:R-:W-:Y:S01]  /*3f00*/  UISETP.NE.AND UP0, UPT, UR24, 0x1, UPT ;  /* 0x000000011800788c */ /* 0x000fe2000bf05270 */
[----:B------:R-:W-:Y:S01]  /*3f10*/  PLOP3.LUT P2, PT, PT, PT, PT, 0x80, 0x8 ;  /* 0x000000000008781c */ /* 0x000fe20003f4f070 */
[----:B------:R-:W-:Y:S02]  /*3f20*/  UIADD3 UR4, UPT, UPT, UR10, 0x1, URZ ;  /* 0x000000010a047890 */ /* 0x000fe4000fffe0ff */
[----:B------:R-:W-:Y:S02]  /*3f30*/  UIADD3 UR25, UPT, UPT, UR5, 0x30, URZ ;  /* 0x0000003005197890 */ /* 0x000fe4000fffe0ff */
[----:B------:R-:W-:Y:S01]  /*3f40*/  UISETP.NE.AND UP1, UPT, UR4, 0x6, UPT ;  /* 0x000000060400788c */ /* 0x000fe2000bf25270 */
[----:B------:R-:W-:Y:S01]  /*3f50*/  PLOP3.LUT P0, PT, PT, PT, UP0, 0x80, 0x8 ;  /* 0x000000000008781c */ /* 0x000fe20003f0f008 */
[----:B------:R-:W-:Y:S02]  /*3f60*/  UIADD3 UR22, UPT, UPT, UR22, 0x1, URZ ;  /* 0x0000000116167890 */ /* 0x000fe4000fffe0ff */
[----:B------:R-:W-:Y:S02]  /*3f70*/  USEL UR6, URZ, 0x1, UP1 ;  /* 0x00000001ff067887 */ /* 0x000fe40008800000 */
[----:B------:R-:W-:Y:S02]  /*3f80*/  USEL UR23, UR4, URZ, UP1 ;  /* 0x000000ff04177287 */ /* 0x000fe40008800000 */
[----:B------:R-:W-:Y:S02]  /*3f90*/  UIADD3 UR24, UPT, UPT, UR24, -0x1, URZ ;  /* 0xffffffff18187890 */ /* 0x000fe4000fffe0ff */
[----:B------:R-:W-:Y:S01]  /*3fa0*/  @UP0 ULEA UR4, UR23, UR26, 0x3 ;  /* 0x0000001a17040291 */ /* 0x000fe2000f8e18ff */
[----:B------:R-:W-:Y:S01]  /*3fb0*/  LOP3.LUT R2, R2, UR6, RZ, 0x3c, !PT ;  /* 0x0000000602027c12 */ /* 0x000fe2000f8e3cff */
[----:B------:R-:W-:Y:S02]  /*3fc0*/  ULEA UR6, UR10, UR30, 0x9 ;  /* 0x0000001e0a067291 */ /* 0x000fe4000f8e48ff */
[----:B------:R-:W-:Y:S01]  /*3fd0*/  UISETP.NE.AND UP0, UPT, UR22, UR27, UPT ;  /* 0x0000001b1600728c */ /* 0x000fe2000bf05270 */
[----:B-1----:R-:W-:Y:S01]  /*3fe0*/  @P0 SHF.L.U32 R0, R2, 0x1f, RZ ;  /* 0x0000001f02000819 */ /* 0x002fe200000006ff */
[----:B------:R-:W-:Y:S02]  /*3ff0*/  UIADD3 UR20, UPT, UPT, UR6, 0x80, URZ ;  /* 0x0000008006147890 */ /* 0x000fe4000fffe0ff */
[----:B------:R-:W-:Y:S01]  /*4000*/  UIADD3 UR16, UPT, UPT, UR6, 0x100, URZ ;  /* 0x0000010006107890 */ /* 0x000fe2000fffe0ff */
[----:B------:R2:W3:Y:S01]  /*4010*/  @P0 SYNCS.PHASECHK.TRANS64.TRYWAIT P2, [UR4], R0 ;  /* 0x00000000ff0005a7 */ /* 0x0004e20008041104 */
[----:B------:R-:W-:Y:S02]  /*4020*/  ULEA UR4, UR10, UR29, 0x9 ;  /* 0x0000001d0a047291 */ /* 0x000fe4000f8e48ff */
[----:B------:R-:W-:Y:S02]  /*4030*/  UIADD3 UR12, UPT, UPT, UR6, 0x180, URZ ;  /* 0x00000180060c7890 */ /* 0x000fe4000fffe0ff */
[----:B------:R-:W-:Y:S02]  /*4040*/  UIADD3 UR18, UPT, UPT, UR4, 0x2, URZ ;  /* 0x0000000204127890 */ /* 0x000fe4000fffe0ff */
[----:B------:R-:W-:Y:S02]  /*4050*/  UIADD3 UR14, UPT, UPT, UR4, 0x4, URZ ;  /* 0x00000004040e7890 */ /* 0x000fe4000fffe0ff */
[----:B------:R-:W-:Y:S01]  /*4060*/  UIADD3 UR8, UPT, UPT, UR4, 0x6, URZ ;  /* 0x0000000604087890 */ /* 0x000fe2000fffe0ff */
[----:B------:R-:W-:Y:S01]  /*4070*/  UMOV UR7, 0x40004040 ;  /* 0x4000404000077882 */ /* 0x000fe20000000000 */
[----:B------:R-:W-:Y:S01]  /*4080*/  UMOV UR5, 0x40004040 ;  /* 0x4000404000057882 */ /* 0x000fe20000000000 */
[----:B------:R-:W-:Y:S01]  /*4090*/  UMOV UR21, 0x40004040 ;  /* 0x4000404000157882 */ /* 0x000fe20000000000 */
[----:B------:R2:W-:Y:S01]  /*40a0*/  UTCHMMA.2CTA gdesc[UR4], gdesc[UR6], tmem[UR11], tmem[UR40], idesc[UR41], UP2 ;  /* 0x00ff2806040075ea */ /* 0x0005e2000920000b */
[----:B------:R-:W-:Y:S01]  /*40b0*/  UPLOP3.LUT UP2, UPT, UPT, UPT, UPT, 0x80, 0x8 ;  /* 0x000000000008789c */ /* 0x000fe20003f4f070 */
[----:B------:R-:W-:Y:S01]  /*40c0*/  UMOV UR19, 0x40004040 ;  /* 0x4000404000137882 */ /* 0x000fe20000000000 */
[----:B------:R-:W-:Y:S01]  /*40d0*/  UMOV UR17, 0x40004040 ;  /* 0x4000404000117882 */ /* 0x000fe20000000000 */
[----:B------:R2:W-:Y:S01]  /*40e0*/  UTCHMMA.2CTA gdesc[UR18], gdesc[UR20], tmem[UR11], tmem[UR38], idesc[UR39], UPT ;  /* 0x00ff2614120075ea */ /* 0x0005e2000ba0000b */
[----:B------:R-:W-:Y:S01]  /*40f0*/  UMOV UR15, 0x40004040 ;  /* 0x40004040000f7882 */ /* 0x000fe20000000000 */
[----:B------:R-:W-:Y:S01]  /*4100*/  UMOV UR13, 0x40004040 ;  /* 0x40004040000d7882 */ /* 0x000fe20000000000 */
[----:B------:R-:W-:Y:S01]  /*4110*/  UMOV UR9, 0x40004040 ;  /* 0x4000404000097882 */ /* 0x000fe20000000000 */
[----:B------:R2:W-:Y:S01]  /*4120*/  UTCHMMA.2CTA gdesc[UR14], gdesc[UR16], tmem[UR11], tmem[UR36], idesc[UR37], UPT ;  /* 0x00ff24100e0075ea */ /* 0x0005e2000ba0000b */
[----:B------:R2:W-:Y:S01]  /*4130*/  UTCHMMA.2CTA gdesc[UR8], gdesc[UR12], tmem[UR11], tmem[UR34], idesc[UR35], UPT ;  /* 0x00ff220c080075ea */ /* 0x0005e2000ba0000b */
[----:B------:R2:W-:Y:S01]  /*4140*/  UTCBAR.2CTA.MULTICAST [UR25], URZ, UR28 ;  /* 0x000000ff190073e9 */ /* 0x0005e2000820081c */
[----:B------:R-:W-:Y:S01]  /*4150*/  UMOV UR10, UR23 ;  /* 0x00000017000a7c82 */ /* 0x000fe20008000000 */
[----:B------:R-:W-:Y:S05]  /*4160*/  BRA.U UP0, `(.L_x_75) ;  /* 0xfffffffd00507547 */ /* 0x000fea000b83ffff */
.L_x_72:
[----:B--2---:R-:W-:Y:S01]  /*4170*/  UIADD3 UR4, UPT, UPT, UR31, 0xd0, URZ ;  /* 0x000000d01f047890 */ /* 0x004fe2000fffe0ff */
[----:B------:R-:W-:-:S08]  /*4180*/  UMOV UR22, UR27 ;  /* 0x0000001b00167c82 */ /* 0x000fd00008000000 */
[----:B------:R2:W-:Y:S01]  /*4190*/  UTCBAR.2CTA.MULTICAST [UR4], URZ, UR42 ;  /* 0x000000ff040073e9 */ /* 0x0005e2000820082a */
[----:B------:R-:W-:Y:S02]  /*41a0*/  NOP ;  /* 0x0000000000007918 */ /* 0x000fe40000000000 */
.L_x_70:
[----:B--2---:R-:W-:Y:S01]  /*41b0*/  UIADD3 UR4, UPT, UPT, UR32, 0x1, URZ ;  /* 0x0000000120047890 */ /* 0x004fe2000fffe0ff */
[----:B------:R-:W-:-:S03]  /*41c0*/  ISETP.NE.AND P0, PT, R8, 0x2, PT ;  /* 0x000000020800780c */ /* 0x000fc60003f05270 */
[----:B------:R-:W-:Y:S01]  /*41d0*/  UISETP.NE.AND UP0, UPT, UR4, 0x4, UPT ;  /* 0x000000040400788c */ /* 0x000fe2000bf05270 */
[----:B-1----:R-:W-:Y:S02]  /*41e0*/  SEL R0, RZ, 0x1, P0 ;  /* 0x00000001ff007807 */ /* 0x002fe40000000000 */
[----:B------:R-:W-:Y:S01]  /*41f0*/  SEL R8, R8, RZ, P0 ;  /* 0x000000ff08087207 */ /* 0x000fe20000000000 */
[----:B------:R-:W-:Y:S01]  /*4200*/  USEL UR5, URZ, 0x1, UP0 ;  /* 0x00000001ff057887 */ /* 0x000fe20008000000 */
[----:B------:R-:W-:Y:S01]  /*4210*/  LOP3.LUT R3, R3, R0, RZ, 0x3c, !PT ;  /* 0x0000000003037212 */ /* 0x000fe200078e3cff */
[----:B------:R-:W-:-:S04]  /*4220*/  USEL UR32, UR4, URZ, UP0 ;  /* 0x000000ff04207287 */ /* 0x000fc80008000000 */
[----:B------:R-:W-:Y:S01]  /*4230*/  LOP3.LUT R9, R9, UR5, RZ, 0x3c, !PT ;  /* 0x0000000509097c12 */ /* 0x000fe2000f8e3cff */
[----:B------:R-:W-:Y:S07]  /*4240*/  @P1 BRA `(.L_x_76) ;  /* 0xfffffff800881947 */ /* 0x000fee000383ffff */
[----:B------:R-:W1:Y:S01]  /*4250*/  S2UR UR8, SR_CgaCtaId ;  /* 0x00000000000879c3 */ /* 0x000e620000008800 */
[----:B------:R-:W-:Y:S01]  /*4260*/  ELECT P0, URZ, PT ;  /* 0x0000000000ff782f */ /* 0x000fe20003800000 */
[----:B------:R-:W-:Y:S01]  /*4270*/  HFMA2 R0, -RZ, RZ, 0, 5.9604644775390625e-08 ;  /* 0x00000001ff007431 */ /* 0x000fe200000001ff */
[----:B------:R-:W-:-:S05]  /*4280*/  UMOV UR4, 0x40 ;  /* 0x0000004000047882 */ /* 0x000fca0000000000 */
[----:B------:R-:W-:Y:S01]  /*4290*/  UVIRTCOUNT.DEALLOC.SMPOOL 0x80 ;  /* 0x000000800000784c */ /* 0x000fe20000000000 */
[----:B------:R-:W-:Y:S02]  /*42a0*/  UISETP.NE.AND UP1, UPT, UR46, URZ, UPT ;  /* 0x000000ff2e00728c */ /* 0x000fe4000bf25270 */
[----:B-1----:R-:W-:-:S09]  /*42b0*/  ULEA UR8, UR8, UR4, 0x18 ;  /* 0x0000000408087291 */ /* 0x002fd2000f8ec0ff */
[----:B------:R1:W-:Y:S01]  /*42c0*/  @P0 STS.U8 [UR8+0x1c], R0 ;  /* 0x00001c00ff000988 */ /* 0x0003e20008000008 */
[----:B------:R-:W-:Y:S05]  /*42d0*/  BRA.U UP1, `(.L_x_77) ;  /* 0x0000000101a07547 */ /* 0x000fea000b800000 */
[----:B------:R-:W-:Y:S01]  /*42e0*/  UIADD3 UR7, UPT, UPT, UR26, 0xf0, URZ ;  /* 0x000000f01a077890 */ /* 0x000fe2000fffe0ff */
[----:B------:R-:W-:-:S03]  /*42f0*/  SHF.L.U32 R2, R9, 0x1f, RZ ;  /* 0x0000001f09027819 */ /* 0x000fc600000006ff */
[----:B------:R-:W-:-:S09]  /*4300*/  ULEA UR4, UR32, UR7, 0x3 ;  /* 0x0000000720047291 */ /* 0x000fd2000f8e18ff */
[----:B------:R-:W2:Y:S02]  /*4310*/  SYNCS.PHASECHK.TRANS64.TRYWAIT P0, [UR4], R2 ;  /* 0x00000002ff0075a7 */ /* 0x000ea40008001104 */
[----:B--2---:R-:W-:Y:S05]  /*4320*/  @!P0 BRA `(.L_x_78) ;  /* 0x0000005400648947 */ /* 0x004fea0003800000 */
.L_x_178:
        /* <DEDUP_REMOVED lines=9> */
.L_x_180:
        /* <DEDUP_REMOVED lines=9> */
.L_x_182:
[----:B------:R-:W-:-:S04]  /*4450*/  UIADD3 UR4, UPT, UPT, UR4, 0x1, URZ ;  /* 0x0000000104047890 */ /* 0x000fc8000fffe0ff */
[----:B------:R-:W-:-:S04]  /*4460*/  UISETP.NE.AND UP0, UPT, UR4, 0x4, UPT ;  /* 0x000000040400788c */ /* 0x000fc8000bf05270 */
[----:B------:R-:W-:Y:S02]  /*4470*/  USEL UR5, URZ, 0x1, UP0 ;  /* 0x00000001ff057887 */ /* 0x000fe40008000000 */
[----:B------:R-:W-:-:S04]  /*4480*/  USEL UR4, UR4, URZ, UP0 ;  /* 0x000000ff04047287 */ /* 0x000fc80008000000 */
[----:B------:R-:W-:Y:S01]  /*4490*/  ULEA UR4, UR4, UR7, 0x3 ;  /* 0x0000000704047291 */ /* 0x000fe2000f8e18ff */
[----:B------:R-:W-:-:S04]  /*44a0*/  LOP3.LUT R2, R2, UR5, RZ, 0x3c, !PT ;  /* 0x0000000502027c12 */ /* 0x000fc8000f8e3cff */
[----:B------:R-:W-:Y:S01]  /*44b0*/  SHF.L.U32 R2, R2, 0x1f, RZ ;  /* 0x0000001f02027819 */ /* 0x000fe200000006ff */
[----:B-1----:R-:W-:-:S04]  /*44c0*/  IMAD.U32 R0, RZ, RZ, UR4 ;  /* 0x00000004ff007e24 */ /* 0x002fc8000f8e00ff */
[----:B------:R1:W2:Y:S03]  /*44d0*/  SYNCS.PHASECHK.TRANS64.TRYWAIT P0, [R0+URZ], R2 ;  /* 0x00000002000075a7 */ /* 0x0002a600080011ff */
[----:B--2---:R-:W-:Y:S05]  /*44e0*/  @!P0 NANOSLEEP.SYNCS 0x989680 ;  /* 0x009896800000895d */ /* 0x004fea0003900000 */
[----:B------:R-:W2:Y:S02]  /*44f0*/  @!P0 SYNCS.PHASECHK.TRANS64 P0, [R0+URZ], R2 ;  /* 0x00000002000085a7 */ /* 0x000ea400080010ff */
[----:B--2---:R-:W-:Y:S05]  /*4500*/  @P0 BRA `(.L_x_81) ;  /* 0x0000000000200947 */ /* 0x004fea0003800000 */
.L_x_82:
[----:B--2---:R2:W4:Y:S02]  /*4510*/  SYNCS.PHASECHK.TRANS64.TRYWAIT P0, [R0+URZ], R2 ;  /* 0x00000002000075a7 */ /* 0x00452400080011ff */
[----:B----4-:R-:W-:Y:S05]  /*4520*/  @!P0 NANOSLEEP.SYNCS 0x989680 ;  /* 0x009896800000895d */ /* 0x010fea0003900000 */
[----:B------:R-:W4:Y:S02]  /*4530*/  @!P0 SYNCS.PHASECHK.TRANS64 P0, [R0+URZ], R2 ;  /* 0x00000002000085a7 */ /* 0x000f2400080010ff */
[----:B----4-:R-:W-:Y:S05]  /*4540*/  @!P0 BRA `(.L_x_82) ;  /* 0xfffffffc00f08947 */ /* 0x010fea000383ffff */
[----:B------:R-:W-:Y:S05]  /*4550*/  BRA `(.L_x_81) ;  /* 0x00000000000c7947 */ /* 0x000fea0003800000 */
.L_x_77:
[----:B------:R-:W-:-:S04]  /*4560*/  UIADD3 UR4, UPT, UPT, UR26, 0x130, URZ ;  /* 0x000001301a047890 */ /* 0x000fc8000fffe0ff */
[----:B------:R-:W-:-:S09]  /*4570*/  UPRMT UR4, UR48, 0x654, UR4 ;  /* 0x0000065430047896 */ /* 0x000fd20008000004 */
[----:B------:R-:W-:Y:S03]  /*4580*/  SYNCS.ARRIVE.TRANS64.RED.A1T0 RZ, [UR4], RZ ;  /* 0x000000ffffff79a7 */ /* 0x000fe60008100404 */
.L_x_81:
[----:B-12---:R-:W-:Y:S01]  /*4590*/  SHF.L.U32 R2, RZ, 0x1f, RZ ;  /* 0x0000001fff027819 */ /* 0x006fe200000006ff */
[----:B------:R-:W-:Y:S01]  /*45a0*/  UIADD3 UR4, UPT, UPT, UR26, 0x130, URZ ;  /* 0x000001301a047890 */ /* 0x000fe2000fffe0ff */
[----:B------:R-:W-:Y:S02]  /*45b0*/  PLOP3.LUT P0, PT, PT, PT, UP1, 0x80, 0x8 ;  /* 0x000000000008781c */ /* 0x000fe40003f0f018 */
[----:B------:R-:W1:Y:S02]  /*45c0*/  SYNCS.PHASECHK.TRANS64.TRYWAIT P1, [UR26+0x130], R2 ;  /* 0x00013002ff0075a7 */ /* 0x000e64000802111a */
[----:B-1----:R-:W-:Y:S09]  /*45d0*/  @!P1 BRA `(.L_x_83) ;  /* 0x0000005400009947 */ /* 0x002ff20003800000 */
.L_x_184:
[----:B------:R-:W-:Y:S01]  /*45e0*/  @!UP1 UPRMT UR4, UR48, 0x654, UR4 ;  /* 0x0000065430049896 */ /* 0x000fe20008000004 */
[----:B------:R-:W-:Y:S01]  /*45f0*/  UMOV UR5, 0xffff ;  /* 0x0000ffff00057882 */ /* 0x000fe20000000000 */
[----:B------:R-:W-:-:S07]  /*4600*/  UMOV UR6, 0x1 ;  /* 0x0000000100067882 */ /* 0x000fce0000000000 */
[----:B------:R-:W-:Y:S01]  /*4610*/  @!P0 SYNCS.ARRIVE.TRANS64.RED.A1T0 RZ, [UR4], RZ ;  /* 0x000000ffffff89a7 */ /* 0x000fe20008100404 */
[----:B------:R-:W-:Y:S01]  /*4620*/  NOP ;  /* 0x0000000000007918 */ /* 0x000fe20000000000 */
[----:B-1----:R-:W1:Y:S01]  /*4630*/  LDS R0, [UR8+0x14] ;  /* 0x00001408ff007984 */ /* 0x002e620008000800 */
[----:B------:R-:W-:-:S04]  /*4640*/  ULOP3.LUT UR4, UR44, 0xffff, URZ, 0xc0, !UPT ;  /* 0x0000ffff2c047892 */ /* 0x000fc8000f8ec0ff */
[----:B------:R-:W-:-:S04]  /*4650*/  USHF.R.U32.HI UR4, URZ, 0x5, UR4 ;  /* 0x00000005ff047899 */ /* 0x000fc80008011604 */
[----:B------:R-:W-:Y:S02]  /*4660*/  USHF.L.U32 UR5, UR5, UR4, URZ ;  /* 0x0000000405057299 */ /* 0x000fe400080006ff */
[----:B------:R-:W-:-:S04]  /*4670*/  USHF.L.U32 UR4, UR6, UR4, URZ ;  /* 0x0000000406047299 */ /* 0x000fc800080006ff */
[----:B-1----:R-:W-:-:S04]  /*4680*/  LOP3.LUT R0, R0, UR5, RZ, 0xc0, !PT ;  /* 0x0000000500007c12 */ /* 0x002fc8000f8ec0ff */
[----:B------:R-:W-:-:S13]  /*4690*/  ISETP.NE.AND P0, PT, R0, UR5, PT ;  /* 0x0000000500007c0c */ /* 0x000fda000bf05270 */
[----:B------:R-:W-:Y:S05]  /*46a0*/  @P0 BRA `(.L_x_84) ;  /* 0x0000000000580947 */ /* 0x000fea0003800000 */
[----:B------:R-:W1:Y:S02]  /*46b0*/  LDS R0, [UR8+0x18] ;  /* 0x00001808ff007984 */ /* 0x000e640008000800 */
[----:B-1----:R-:W-:-:S04]  /*46c0*/  LOP3.LUT R0, R0, UR4, RZ, 0xc0, !PT ;  /* 0x0000000400007c12 */ /* 0x002fc8000f8ec0ff */
[----:B------:R-:W-:-:S13]  /*46d0*/  ISETP.NE.AND P0, PT, R0, UR4, PT ;  /* 0x0000000400007c0c */ /* 0x000fda000bf05270 */
[----:B------:R-:W-:Y:S05]  /*46e0*/  @P0 BRA `(.L_x_85) ;  /* 0x00000000003c0947 */ /* 0x000fea0003800000 */
[----:B------:R-:W1:Y:S01]  /*46f0*/  S2R R2, SR_LANEID ;  /* 0x0000000000027919 */ /* 0x000e620000000000 */
[----:B------:R-:W-:-:S06]  /*4700*/  ULOP3.LUT UR5, URZ, UR5, URZ, 0x33, !UPT ;  /* 0x00000005ff057292 */ /* 0x000fcc000f8e33ff */
[----:B------:R-:W-:-:S04]  /*4710*/  IMAD.U32 R0, RZ, RZ, UR5 ;  /* 0x00000005ff007e24 */ /* 0x000fc8000f8e00ff */
[----:B------:R2:W4:Y:S02]  /*4720*/  REDUX UR7, R0 ;  /* 0x00000000000773c4 */ /* 0x0005240000000000 */
[----:B------:R1:W-:Y:S01]  /*4730*/  UTCATOMSWS.AND URZ, UR5 ;  /* 0x0000000500ff79e3 */ /* 0x0003e20008000000 */
[----:B--2---:R-:W-:Y:S01]  /*4740*/  LOP3.LUT R0, RZ, UR4, RZ, 0x33, !PT ;  /* 0x00000004ff007c12 */ /* 0x004fe2000f8e33ff */
[----:B------:R-:W-:Y:S02]  /*4750*/  VOTEU.ANY UR4, UPT, PT ;  /* 0x0000000000047886 */ /* 0x000fe400038e0100 */
[----:B------:R-:W-:Y:S02]  /*4760*/  UFLO.U32 UR4, UR4 ;  /* 0x00000004000472bd */ /* 0x000fe400080e0000 */
[----:B------:R-:W2:Y:S04]  /*4770*/  REDUX UR6, R0 ;  /* 0x00000000000673c4 */ /* 0x000ea80000000000 */
[----:B-1----:R-:W-:-:S02]  /*4780*/  ISETP.EQ.U32.AND P0, PT, R2, UR4, PT ;  /* 0x0000000402007c0c */ /* 0x002fc4000bf02070 */
[----:B----4-:R-:W-:-:S11]  /*4790*/  MOV R2, UR7 ;  /* 0x0000000700027c02 */ /* 0x010fd60008000f00 */
[----:B------:R1:W-:Y:S01]  /*47a0*/  @P0 ATOMS.AND RZ, [UR8+0x14], R2 ;  /* 0x00001402ffff098c */ /* 0x0003e2000a800008 */
[----:B--2---:R-:W-:-:S05]  /*47b0*/  IMAD.U32 R0, RZ, RZ, UR6 ;  /* 0x00000006ff007e24 */ /* 0x004fca000f8e00ff */
[----:B------:R1:W-:Y:S01]  /*47c0*/  @P0 ATOMS.AND RZ, [UR8+0x18], R0 ;  /* 0x00001800ffff098c */ /* 0x0003e2000a800008 */
[----:B------:R-:W-:Y:S05]  /*47d0*/  BRA `(.L_x_86) ;  /* 0x0000000000147947 */ /* 0x000fea0003800000 */
.L_x_85:
[----:B------:R-:W-:Y:S02]  /*47e0*/  MOV R2, 0x4800 ;  /* 0x0000480000027802 */ /* 0x000fe40000000f00 */
[----:B---3-5:R-:W-:Y:S05]  /*47f0*/  CALL.REL.NOINC `($__internal_0_$__cuda_sm10x_tcgen05_guardrail_trap_col_being_dealloced_not_returned_by_alloc) ;  /* 0x0000005400e07944 */ /* 0x028fea0003c00000 */
[----:B------:R-:W-:Y:S05]  /*4800*/  BRA `(.L_x_86) ;  /* 0x0000000000087947 */ /* 0x000fea0003800000 */
.L_x_84:
[----:B------:R-:W-:Y:S02]  /*4810*/  MOV R2, 0x4830 ;  /* 0x0000483000027802 */ /* 0x000fe40000000f00 */
[----:B---3-5:R-:W-:Y:S05]  /*4820*/  CALL.REL.NOINC `($__internal_2_$__cuda_sm10x_tcgen05_guardrail_trap_unallocated_columns_being_dealloced) ;  /* 0x0000005400ec7944 */ /* 0x028fea0003c00000 */
.L_x_86:
[----:B------:R-:W-:Y:S01]  /*4830*/  NOP ;  /* 0x0000000000007918 */ /* 0x000fe20000000000 */
[----:B------:R-:W-:Y:S05]  /*4840*/  EXIT ;  /* 0x000000000000794d */ /* 0x000fea0003800000 */
.L_x_57:
[----:B------:R-:W-:-:S09]  /*4850*/  UISETP.NE.OR UP0, UPT, UR25, 0x3, !UP3 ;  /* 0x000000031900788c */ /* 0x000fd2000df05670 */
[----:B------:R-:W-:Y:S05]  /*4860*/  BRA.U UP0, `(.L_x_87) ;  /* 0x0000001100b87547 */ /* 0x000fea000b800000 */
[----:B------:R-:W1:Y:S01]  /*4870*/  LDCU UR31, c[0x0][0x370] ;  /* 0x00006e00ff1f77ac */ /* 0x000e620008000800 */
[----:B------:R-:W2:Y:S01]  /*4880*/  LDC.64 R16, c[0x0][0x348] ;  /* 0x0000d200ff107b82 */ /* 0x000ea20000000a00 */
[----:B------:R-:W-:Y:S02]  /*4890*/  HFMA2 R13, -RZ, RZ, 0, 0 ;  /* 0x00000000ff0d7431 */ /* 0x000fe400000001ff */
[----:B------:R-:W-:Y:S01]  /*48a0*/  IMAD.MOV.U32 R15, RZ, RZ, 0x1 ;  /* 0x00000001ff0f7424 */ /* 0x000fe200078e00ff */
[----:B------:R-:W1:Y:S01]  /*48b0*/  LDCU.128 UR48, c[0x0][0xb10] ;  /* 0x00016200ff3077ac */ /* 0x000e620008000c00 */
[----:B------:R-:W-:Y:S01]  /*48c0*/  IMAD.MOV.U32 R14, RZ, RZ, RZ ;  /* 0x000000ffff0e7224 */ /* 0x000fe200078e00ff */
[----:B------:R-:W-:Y:S01]  /*48d0*/  MOV R7, 0x1000 ;  /* 0x0000100000077802 */ /* 0x000fe20000000f00 */
[----:B------:R-:W3:Y:S01]  /*48e0*/  LDCU UR30, c[0x0][0x374] ;  /* 0x00006e80ff1e77ac */ /* 0x000ee20008000800 */
[----:B------:R-:W4:Y:S01]  /*48f0*/  LDC.64 R2, c[0x0][0x888] ;  /* 0x00022200ff027b82 */ /* 0x000f220000000a00 */
[----:B------:R-:W3:Y:S01]  /*4900*/  LDCU UR15, c[0x0][0xb0c] ;  /* 0x00016180ff0f77ac */ /* 0x000ee20008000800 */
[----:B------:R-:W2:Y:S06]  /*4910*/  LDCU UR46, c[0x0][0xb20] ;  /* 0x00016400ff2e77ac */ /* 0x000eac0008000800 */
[----:B------:R-:W4:Y:S01]  /*4920*/  LDC.64 R4, c[0x0][0x890] ;  /* 0x00022400ff047b82 */ /* 0x000f220000000a00 */
[----:B------:R-:W2:Y:S01]  /*4930*/  LDCU UR4, c[0x0][0xb30] ;  /* 0x00016600ff0477ac */ /* 0x000ea20008000800 */
[----:B------:R-:W-:Y:S01]  /*4940*/  UMOV UR21, 0x400 ;  /* 0x0000040000157882 */ /* 0x000fe20000000000 */
[----:B-1----:R-:W-:-:S02]  /*4950*/  UIMAD.WIDE.U32 UR6, UR31, UR48, URZ ;  /* 0x000000301f0672a5 */ /* 0x002fc4000f8e00ff */
[----:B---3--:R-:W-:Y:S02]  /*4960*/  UIMAD.WIDE.U32 UR8, UR30, UR51, URZ ;  /* 0x000000331e0872a5 */ /* 0x008fe4000f8e00ff */
[----:B------:R-:W-:Y:S02]  /*4970*/  ULEA UR21, UR47, UR21, 0x18 ;  /* 0x000000152f157291 */ /* 0x000fe4000f8ec0ff */
[----:B------:R-:W-:Y:S02]  /*4980*/  UPLOP3.LUT UP2, UPT, UPT, UPT, UPT, 0x40, 0x4 ;  /* 0x000000000004789c */ /* 0x000fe40003f4e870 */
[----:B------:R-:W-:Y:S01]  /*4990*/  UIADD3 UR37, UPT, UPT, UR21, 0x78, URZ ;  /* 0x0000007815257890 */ /* 0x000fe2000fffe0ff */
[----:B------:R-:W-:Y:S01]  /*49a0*/  UMOV UR6, UR7 ;  /* 0x0000000700067c82 */ /* 0x000fe20008000000 */
[----:B------:R-:W-:Y:S01]  /*49b0*/  UMOV UR38, UR9 ;  /* 0x0000000900267c82 */ /* 0x000fe20008000000 */
[----:B------:R-:W-:Y:S02]  /*49c0*/  UISETP.GE.AND UP0, UPT, UR45, 0x1, UPT ;  /* 0x000000012d00788c */ /* 0x000fe4000bf06270 */
[----:B------:R-:W-:Y:S01]  /*49d0*/  UISETP.NE.AND UP4, UPT, UR45, 0x1, UPT ;  /* 0x000000012d00788c */ /* 0x000fe2000bf85270 */
[----:B------:R-:W1:Y:S01]  /*49e0*/  LDCU.64 UR22, c[0x0][0xb28] ;  /* 0x00016500ff1677ac */ /* 0x000e620008000a00 */
[----:B------:R-:W-:-:S02]  /*49f0*/  UISETP.NE.AND UP6, UPT, UR15, 0x1, UPT ;  /* 0x000000010f00788c */ /* 0x000fc4000bfc5270 */
[----:B------:R-:W-:Y:S02]  /*4a00*/  UISETP.NE.AND UP5, UPT, UR50, 0x1, UPT ;  /* 0x000000013200788c */ /* 0x000fe4000bfa5270 */
[----:B------:R-:W-:Y:S02]  /*4a10*/  UIADD3 UR41, UPT, UPT, UR21, 0x60, URZ ;  /* 0x0000006015297890 */ /* 0x000fe4000fffe0ff */
[----:B------:R-:W-:Y:S02]  /*4a20*/  UIADD3 UR33, UPT, UPT, UR21, 0x68, URZ ;  /* 0x0000006815217890 */ /* 0x000fe4000fffe0ff */
[----:B------:R-:W-:Y:S02]  /*4a30*/  UIADD3 UR25, UPT, UPT, UR21, 0x70, URZ ;  /* 0x0000007015197890 */ /* 0x000fe4000fffe0ff */
[----:B------:R-:W-:Y:S02]  /*4a40*/  UPRMT UR37, UR47, 0x654, UR37 ;  /* 0x000006542f257896 */ /* 0x000fe40008000025 */
[----:B------:R-:W-:-:S02]  /*4a50*/  USHF.R.U32.HI UR39, URZ, UR49, UR6 ;  /* 0x00000031ff277299 */ /* 0x000fc40008011606 */
[----:B--2---:R-:W-:Y:S02]  /*4a60*/  USHF.R.U32.HI UR38, URZ, UR46, UR38 ;  /* 0x0000002eff267299 */ /* 0x004fe40008011626 */
[----:B------:R-:W-:-:S11]  /*4a70*/  UISETP.NE.AND UP3, UPT, UR4, 0x1, UPT ;  /* 0x000000010400788c */ /* 0x000fd6000bf65270 */
.L_x_98:
[C---:B------:R-:W-:Y:S02]  /*4a80*/  LEA R12, R14.reuse, UR21, 0x3 ;  /* 0x000000150e0c7c11 */ /* 0x040fe4000f8e18ff */
[----:B------:R-:W-:Y:S02]  /*4a90*/  SHF.L.U32 R0, R13, 0x1f, RZ ;  /* 0x0000001f0d007819 */ /* 0x000fe400000006ff */
[----:B------:R-:W-:Y:S02]  /*4aa0*/  LEA R8, R14, UR21, 0x4 ;  /* 0x000000150e087c11 */ /* 0x000fe4000f8e20ff */
[----:B--2---:R-:W2:Y:S02]  /*4ab0*/  SYNCS.PHASECHK.TRANS64.TRYWAIT P0, [R12+URZ+0xb0], R0 ;  /* 0x0000b0000c0075a7 */ /* 0x004ea400080011ff */
[----:B--2---:R-:W-:Y:S05]  /*4ac0*/  @!P0 BRA `(.L_x_88) ;  /* 0x0000004c00dc8947 */ /* 0x004fea0003800000 */
.L_x_185:
[----:B------:R-:W3:Y:S01]  /*4ad0*/  LDS.128 R8, [R8+0x140] ;  /* 0x0001400008087984 */ /* 0x000ee20000000c00 */
[----:B------:R-:W-:Y:S01]  /*4ae0*/  UISETP.GE.AND UP0, UPT, UR45, 0x1, UPT ;  /* 0x000000012d00788c */ /* 0x000fe2000bf06270 */
[----:B------:R-:W-:Y:S01]  /*4af0*/  @!PT LDS RZ, [RZ] ;  /* 0x00000000fffff984 */ /* 0x000fe20000000800 */
[----:B------:R-:W-:Y:S01]  /*4b00*/  @!PT LDS RZ, [RZ] ;  /* 0x00000000fffff984 */ /* 0x000fe20000000800 */
[----:B------:R-:W-:Y:S01]  /*4b10*/  @!PT LDS RZ, [RZ] ;  /* 0x00000000fffff984 */ /* 0x000fe20000000800 */
[----:B------:R-:W-:Y:S01]  /*4b20*/  @!PT LDS RZ, [RZ] ;  /* 0x00000000fffff984 */ /* 0x000fe20000000800 */
[----:B------:R1:W-:Y:S06]  /*4b30*/  MEMBAR.ALL.CTA ;  /* 0x0000000000007992 */ /* 0x0003ec0000008000 */
[----:B-1----:R-:W1:Y:S01]  /*4b40*/  FENCE.VIEW.ASYNC.S ;  /* 0x00000000000073c6 */ /* 0x002e620000000000 */
[----:B---3--:R-:W-:Y:S11]  /*4b50*/  LOP3.LUT P0, RZ, R10, 0x1, RZ, 0xc0, !PT ;  /* 0x000000010aff7812 */ /* 0x008ff6000780c0ff */
[----:B------:R-:W-:Y:S02]  /*4b60*/  @!UPT UIADD3 URZ, UPT, UPT, URZ, URZ, URZ ;  /* 0x000000fffffff290 */ /* 0x000fe4000fffe0ff */
[----:B-1----:R-:W-:Y:S01]  /*4b70*/  VOTEU.ANY UP1, P0 ;  /* 0x0000000000ff7886 */ /* 0x002fe20000020100 */
[----:B------:R-:W-:Y:S11]  /*4b80*/  PLOP3.LUT P0, PT, PT, PT, UP1, 0x80, 0x8 ;  /* 0x000000000008781c */ /* 0x000ff60003f0f018 */
[----:B------:R-:W-:Y:S02]  /*4b90*/  @!UPT UIADD3 URZ, UPT, UPT, URZ, URZ, URZ ;  /* 0x000000fffffff290 */ /* 0x000fe4000fffe0ff */
[----:B--2---:R-:W-:Y:S02]  /*4ba0*/  @P0 SHF.R.U32.HI R0, RZ, 0x10, R9 ;  /* 0x00000010ff000819 */ /* 0x004fe40000011609 */
[----:B------:R-:W-:Y:S02]  /*4bb0*/  @P0 MOV R6, R8 ;  /* 0x0000000800060202 */ /* 0x000fe40000000f00 */
[----:B------:R-:W-:Y:S01]  /*4bc0*/  @P0 R2UR UR4, R0 ;  /* 0x00000000000402ca */ /* 0x000fe200000e0000 */
[----:B------:R-:W-:Y:S01]  /*4bd0*/  VIADD R0, R12, 0xc0 ;  /* 0x000000c00c007836 */ /* 0x000fe20000000000 */
[----:B------:R-:W-:Y:S02]  /*4be0*/  @P0 LOP3.LUT R8, R9, 0xffff, RZ, 0xc0, !PT ;  /* 0x0000ffff09080812 */ /* 0x000fe400078ec0ff */
[----:B------:R-:W-:Y:S02]  /*4bf0*/  @P0 R2UR UR6, R6 ;  /* 0x00000000060602ca */ /* 0x000fe400000e0000 */
[----:B------:R-:W-:Y:S02]  /*4c00*/  PRMT R0, RZ, 0x654, R0 ;  /* 0x00000654ff007816 */ /* 0x000fe40000000000 */
[----:B------:R-:W-:Y:S02]  /*4c10*/  @P0 R2UR UR5, R8 ;  /* 0x00000000080502ca */ /* 0x000fe400000e0000 */
[----:B------:R1:W-:Y:S03]  /*4c20*/  SYNCS.ARRIVE.TRANS64.RED.A1T0 RZ, [R0+URZ], RZ ;  /* 0x000000ff00ff79a7 */ /* 0x0003e600081004ff */
[----:B------:R-:W-:Y:S04]  /*4c30*/  @UP1 UMOV UR29, UR4 ;  /* 0x00000004001d1c82 */ /* 0x000fe80008000000 */
[----:B------:R-:W-:Y:S04]  /*4c40*/  @UP1 UMOV UR14, UR6 ;  /* 0x00000006000e1c82 */ /* 0x000fe80008000000 */
[----:B------:R-:W-:Y:S01]  /*4c50*/  @UP1 UMOV UR13, UR5 ;  /* 0x00000005000d1c82 */ /* 0x000fe20008000000 */
[----:B------:R-:W-:Y:S05]  /*4c60*/  BRA.U !UP0, `(.L_x_89) ;  /* 0x0000000108a47547 */ /* 0x000fea000b800000 */
[----:B------:R-:W-:Y:S02]  /*4c70*/  UIMAD.WIDE.U32 UR16, UR13, UR51, URZ ;  /* 0x000000330d1072a5 */ /* 0x000fe4000f8e00ff */
[----:B------:R-:W-:Y:S02]  /*4c80*/  UIMAD.WIDE.U32 UR18, UR14, UR48, URZ ;  /* 0x000000300e1272a5 */ /* 0x000fe4000f8e00ff */
[----:B------:R-:W-:Y:S02]  /*4c90*/  USEL UR4, UR30, UR38, !UP5 ;  /* 0x000000261e047287 */ /* 0x000fe4000e800000 */
[----:B------:R-:W-:Y:S02]  /*4ca0*/  USEL UR7, UR31, UR39, !UP6 ;  /* 0x000000271f077287 */ /* 0x000fe4000f000000 */
[----:B------:R-:W-:Y:S02]  /*4cb0*/  UIMAD.WIDE.U32 UR8, UR4, UR22, URZ ;  /* 0x00000016040872a5 */ /* 0x000fe4000f8e00ff */
[----:B------:R-:W-:Y:S01]  /*4cc0*/  UIMAD.WIDE.U32 UR10, UR7, UR22, URZ ;  /* 0x00000016070a72a5 */ /* 0x000fe2000f8e00ff */
[----:B------:R-:W-:Y:S02]  /*4cd0*/  UMOV UR5, UR17 ;  /* 0x0000001100057c82 */ /* 0x000fe40008000000 */
[----:B------:R-:W-:Y:S03]  /*4ce0*/  USHF.R.U32.HI UR6, URZ, UR46, UR5 ;  /* 0x0000002eff067299 */ /* 0x000fe60008011605 */
[----:B------:R-:W-:Y:S01]  /*4cf0*/  UMOV UR5, UR19 ;  /* 0x0000001300057c82 */ /* 0x000fe20008000000 */
[----:B------:R-:W-:Y:S02]  /*4d00*/  USEL UR6, UR13, UR6, !UP5 ;  /* 0x000000060d067287 */ /* 0x000fe4000e800000 */
[----:B------:R-:W-:Y:S03]  /*4d10*/  USHF.R.U32.HI UR12, URZ, UR49, UR5 ;  /* 0x00000031ff0c7299 */ /* 0x000fe60008011605 */
[----:B------:R-:W-:Y:S02]  /*4d20*/  UMOV UR5, UR9 ;  /* 0x0000000900057c82 */ /* 0x000fe40008000000 */
[----:B------:R-:W-:Y:S03]  /*4d30*/  @UP4 USHF.R.U32.HI UR4, URZ, UR23, UR5 ;  /* 0x00000017ff044299 */ /* 0x000fe60008011605 */
[----:B------:R-:W-:Y:S01]  /*4d40*/  UMOV UR5, UR11 ;  /* 0x0000000b00057c82 */ /* 0x000fe20008000000 */
[----:B------:R-:W-:Y:S02]  /*4d50*/  UIMAD UR4, UR45, UR4, URZ ;  /* 0x000000042d0472a4 */ /* 0x000fe4000f8e02ff */
[----:B------:R-:W-:Y:S02]  /*4d60*/  @UP4 USHF.R.U32.HI UR7, URZ, UR23, UR5 ;  /* 0x00000017ff074299 */ /* 0x000fe40008011605 */
[----:B------:R-:W-:Y:S02]  /*4d70*/  UIMAD.WIDE.U32 UR10, UR6, UR22, URZ ;  /* 0x00000016060a72a5 */ /* 0x000fe4000f8e00ff */
[----:B------:R-:W-:Y:S02]  /*4d80*/  USEL UR5, UR14, UR12, !UP6 ;  /* 0x0000000c0e057287 */ /* 0x000fe4000f000000 */
[----:B------:R-:W-:Y:S02]  /*4d90*/  UIMAD UR8, UR45, UR7, URZ ;  /* 0x000000072d0872a4 */ /* 0x000fe4000f8e02ff */
[----:B------:R-:W-:Y:S03]  /*4da0*/  UISETP.GE.AND UP0, UPT, UR6, UR4, UPT ;  /* 0x000000040600728c */ /* 0x000fe6000bf06270 */
[----:B------:R-:W-:Y:S01]  /*4db0*/  UMOV UR4, UR11 ;  /* 0x0000000b00047c82 */ /* 0x000fe20008000000 */
[----:B------:R-:W-:Y:S02]  /*4dc0*/  UISETP.GE.OR UP0, UPT, UR5, UR8, UP0 ;  /* 0x000000080500728c */ /* 0x000fe40008706670 */
[----:B------:R-:W-:Y:S02]  /*4dd0*/  USHF.R.U32.HI UR4, URZ, UR23, UR4 ;  /* 0x00000017ff047299 */ /* 0x000fe40008011604 */
[----:B------:R-:W-:Y:S02]  /*4de0*/  UIMAD.WIDE.U32 UR8, UR5, UR22, URZ ;  /* 0x00000016050872a5 */ /* 0x000fe4000f8e00ff */
[----:B------:R-:W-:Y:S04]  /*4df0*/  USEL UR10, UR6, UR4, !UP4 ;  /* 0x00000004060a7287 */ /* 0x000fe8000e000000 */
[----:B------:R-:W-:Y:S01]  /*4e00*/  UIADD3 UR11, UPT, UPT, -UR10, URZ, URZ ;  /* 0x000000ff0a0b7290 */ /* 0x000fe2000fffe1ff */
[----:B------:R-:W-:Y:S02]  /*4e10*/  @!UP0 UMOV UR4, UR9 ;  /* 0x0000000900048c82 */ /* 0x000fe40008000000 */
[----:B------:R-:W-:Y:S02]  /*4e20*/  @!UP0 USHF.R.U32.HI UR4, URZ, UR23, UR4 ;  /* 0x00000017ff048299 */ /* 0x000fe40008011604 */
[----:B------:R-:W-:Y:S02]  /*4e30*/  UIMAD UR8, UR45, UR11, UR6 ;  /* 0x0000000b2d0872a4 */ /* 0x000fe4000f8e0206 */
[----:B------:R-:W-:Y:S04]  /*4e40*/  @!UP0 USEL UR4, UR5, UR4, !UP4 ;  /* 0x0000000405048287 */ /* 0x000fe8000e000000 */
[----:B------:R-:W-:Y:S02]  /*4e50*/  @!UP0 UIMAD UR7, UR7, UR8, UR4 ;  /* 0x00000008070782a4 */ /* 0x000fe4000f8e0204 */
[----:B------:R-:W-:Y:S02]  /*4e60*/  @!UP0 UIADD3 UR9, UPT, UPT, UR10, -UR4, URZ ;  /* 0x800000040a098290 */ /* 0x000fe4000fffe0ff */
[----:B------:R-:W-:Y:S02]  /*4e70*/  UIADD3 UR8, UPT, UPT, -UR6, URZ, URZ ;  /* 0x000000ff06087290 */ /* 0x000fe4000fffe1ff */
[----:B------:R-:W-:Y:S02]  /*4e80*/  UIADD3 UR4, UPT, UPT, -UR5, URZ, URZ ;  /* 0x000000ff05047290 */ /* 0x000fe4000fffe1ff */
[----:B------:R-:W-:Y:S03]  /*4e90*/  @!UP0 UIMAD UR6, UR9, UR45, UR5 ;  /* 0x0000002d090682a4 */ /* 0x000fe6000f8e0205 */
[----:B------:R-:W-:Y:S01]  /*4ea0*/  @!UP0 UMOV UR5, UR7 ;  /* 0x0000000700058c82 */ /* 0x000fe20008000000 */
[----:B------:R-:W-:Y:S02]  /*4eb0*/  UIMAD UR7, UR15, UR4, UR14 ;  /* 0x000000040f0772a4 */ /* 0x000fe4000f8e020e */
[----:B------:R-:W-:Y:S02]  /*4ec0*/  UIMAD UR4, UR50, UR8, UR13 ;  /* 0x00000008320472a4 */ /* 0x000fe4000f8e020d */
[----:B------:R-:W-:Y:S02]  /*4ed0*/  UIMAD UR14, UR5, UR15, UR7 ;  /* 0x0000000f050e72a4 */ /* 0x000fe4000f8e0207 */
[----:B------:R-:W-:Y:S11]  /*4ee0*/  UIMAD UR13, UR6, UR50, UR4 ;  /* 0x00000032060d72a4 */ /* 0x000ff6000f8e0204 */
[----:B------:R-:W-:Y:S01]  /*4ef0*/  @!UPT UIADD3 URZ, UPT, UPT, URZ, URZ, URZ ;  /* 0x000000fffffff290 */ /* 0x000fe2000fffe0ff */
.L_x_89:
[----:B------:R-:W2:Y:S01]  /*4f00*/  @!UP3 LDCU.128 UR8, c[0x0][0xb10] ;  /* 0x00016200ff08b7ac */ /* 0x000ea20008000c00 */
[C---:B----4-:R-:W-:Y:S02]  /*4f10*/  ISETP.NE.U32.AND P1, PT, R4.reuse, RZ, PT ;  /* 0x000000ff0400720c */ /* 0x050fe40003f25070 */
[----:B------:R-:W-:Y:S02]  /*4f20*/  ISETP.NE.U32.AND P0, PT, R4, RZ, PT ;  /* 0x000000ff0400720c */ /* 0x000fe40003f05070 */
[C---:B------:R-:W-:Y:S02]  /*4f30*/  ISETP.NE.AND.EX P1, PT, R5.reuse, RZ, PT, P1 ;  /* 0x000000ff0500720c */ /* 0x040fe40003f25310 */
[----:B------:R-:W-:Y:S01]  /*4f40*/  ISETP.NE.AND.EX P0, PT, R5, RZ, PT, P0 ;  /* 0x000000ff0500720c */ /* 0x000fe20003f05300 */
[----:B------:R-:W3:Y:S01]  /*4f50*/  @!UP3 LDCU UR5, c[0x0][0xb0c] ;  /* 0x00016180ff05b7ac */ /* 0x000ee20008000800 */
[----:B------:R-:W-:Y:S01]  /*4f60*/  SHF.L.U32 R9, R15, 0x1f, RZ ;  /* 0x0000001f0f097819 */ /* 0x000fe200000006ff */
[----:B------:R-:W-:Y:S02]  /*4f70*/  USHF.L.U32 UR42, UR28, 0x7, URZ ;  /* 0x000000071c2a7899 */ /* 0x000fe400080006ff */
[----:B------:R-:W-:Y:S02]  /*4f80*/  USHF.L.U32 UR43, UR20, 0x6, URZ ;  /* 0x00000006142b7899 */ /* 0x000fe400080006ff */
[----:B--2---:R-:W-:Y:S07]  /*4f90*/  UIMAD.WIDE.U32 UR6, UR14, UR8, URZ ;  /* 0x000000080e0672a5 */ /* 0x004fee000f8e00ff */
[----:B------:R-:W-:Y:S01]  /*4fa0*/  @!UP3 UMOV UR4, UR7 ;  /* 0x000000070004bc82 */ /* 0x000fe20008000000 */
[----:B---3--:R-:W-:Y:S02]  /*4fb0*/  @!UP3 UISETP.NE.AND UP0, UPT, UR5, 0x1, UPT ;  /* 0x000000010500b88c */ /* 0x008fe4000bf05270 */
[----:B------:R-:W-:Y:S02]  /*4fc0*/  @!UP3 USHF.R.U32.HI UR4, URZ, UR9, UR4 ;  /* 0x00000009ff04b299 */ /* 0x000fe40008011604 */
[----:B------:R-:W-:Y:S02]  /*4fd0*/  UIMAD.WIDE.U32 UR6, UR13, UR11, URZ ;  /* 0x0000000b0d0672a5 */ /* 0x000fe4000f8e00ff */
[----:B------:R-:W-:Y:S02]  /*4fe0*/  @!UP3 USEL UR8, UR14, UR4, !UP0 ;  /* 0x000000040e08b287 */ /* 0x000fe4000c000000 */
[----:B------:R-:W-:Y:S03]  /*4ff0*/  @!UP3 UISETP.NE.AND UP0, UPT, UR10, 0x1, UPT ;  /* 0x000000010a00b88c */ /* 0x000fe6000bf05270 */
[----:B------:R-:W-:Y:S02]  /*5000*/  @!UP3 UMOV UR6, UR7 ;  /* 0x000000070006bc82 */ /* 0x000fe40008000000 */
[----:B------:R-:W2:Y:S02]  /*5010*/  @!UP3 LDCU UR4, c[0x0][0xb20] ;  /* 0x00016400ff04b7ac */ /* 0x000ea40008000800 */
[----:B--2---:R-:W-:Y:S04]  /*5020*/  @!UP3 USHF.R.U32.HI UR6, URZ, UR4, UR6 ;  /* 0x00000004ff06b299 */ /* 0x004fe80008011606 */
[----:B------:R-:W-:Y:S04]  /*5030*/  @!UP3 USEL UR6, UR13, UR6, !UP0 ;  /* 0x000000060d06b287 */ /* 0x000fe8000c000000 */
[----:B------:R-:W-:Y:S02]  /*5040*/  @!UP3 UIADD3 UR4, UPT, UPT, -UR8, UR6, URZ ;  /* 0x000000060804b290 */ /* 0x000fe4000fffe1ff */
[----:B------:R-:W-:Y:S02]  /*5050*/  @!UP3 UIADD3 UR6, UPT, UPT, UR8, -UR6, URZ ;  /* 0x800000060806b290 */ /* 0x000fe4000fffe0ff */
[----:B------:R-:W-:Y:S02]  /*5060*/  @!UP3 UIMAD UR14, UR4, UR5, UR14 ;  /* 0x00000005040eb2a4 */ /* 0x000fe4000f8e020e */
[----:B------:R-:W-:Y:S01]  /*5070*/  @!UP3 UIMAD UR13, UR6, UR10, UR13 ;  /* 0x0000000a060db2a4 */ /* 0x000fe2000f8e020d */
[----:B------:R-:W-:Y:S11]  /*5080*/  BRA.U UP2, `(.L_x_90) ;  /* 0x0000000102107547 */ /* 0x000ff6000b800000 */
[----:B------:R-:W-:Y:S04]  /*5090*/  MOV R6, UR52 ;  /* 0x0000003400067c02 */ /* 0x000fe80008000f00 */
[----:B------:R-:W-:Y:S04]  /*50a0*/  SHF.L.U32 R6, R6, 0x1f, RZ ;  /* 0x0000001f06067819 */ /* 0x000fe800000006ff */
[----:B------:R-:W2:Y:S02]  /*50b0*/  SYNCS.PHASECHK.TRANS64.TRYWAIT P2, [UR21+0xa8], R6 ;  /* 0x0000a806ff0075a7 */ /* 0x000ea40008041115 */
[----:B--2---:R-:W-:Y:S05]  /*50c0*/  @!P2 BRA `(.L_x_91) ;  /* 0x000000480070a947 */ /* 0x004fea0003800000 */
.L_x_90:
[----:B------:R-:W-:Y:S05]  /*50d0*/  @!P1 BRA `(.L_x_92) ;  /* 0x0000000000309947 */ /* 0x000fea0003800000 */
[----:B------:R-:W-:Y:S01]  /*50e0*/  ISETP.NE.U32.AND P1, PT, R2, RZ, PT ;  /* 0x000000ff0200720c */ /* 0x000fe20003f25070 */
[----:B------:R-:W2:Y:S01]  /*50f0*/  LDCU.64 UR4, c[0x0][0x358] ;  /* 0x00006b00ff0477ac */ /* 0x000ea20008000a00 */
[----:B------:R-:W-:Y:S02]  /*5100*/  IMAD.MOV.U32 R50, RZ, RZ, 0x1 ;  /* 0x00000001ff327424 */ /* 0x000fe400078e00ff */
[----:B------:R-:W-:Y:S11]  /*5110*/  ISETP.NE.AND.EX P1, PT, R3, RZ, PT, P1 ;  /* 0x000000ff0300720c */ /* 0x000ff60003f25310 */
[----:B------:R-:W-:Y:S02]  /*5120*/  @!UPT UIADD3 URZ, UPT, UPT, URZ, URZ, URZ ;  /* 0x000000fffffff290 */ /* 0x000fe4000fffe0ff */
[----:B------:R-:W3:Y:S01]  /*5130*/  @P1 LDC.64 R10, c[0x0][0x888] ;  /* 0x00022200ff0a1b82 */ /* 0x000ee20000000a00 */
[----:B-1----:R-:W-:Y:S04]  /*5140*/  @P1 IMAD R0, R4, UR36, RZ ;  /* 0x0000002404001c24 */ /* 0x002fe8000f8e02ff */
[----:B---3--:R-:W-:Y:S04]  /*5150*/  @P1 IMAD.WIDE R10, R0, 0x4, R10 ;  /* 0x00000004000a1825 */ /* 0x008fe800078e020a */
[----:B------:R-:W-:Y:S01]  /*5160*/  HFMA2 R0, -RZ, RZ, 0, 5.9604644775390625e-08 ;  /* 0x00000001ff007431 */ /* 0x000fe200000001ff */
[----:B--2--5:R2:W5:Y:S04]  /*5170*/  @P1 LDG.E R27, desc[UR4][R10.64] ;  /* 0x000000040a1b1981 */ /* 0x024568000c1e1900 */
[----:B------:R-:W-:Y:S01]  /*5180*/  @!P1 PRMT R50, R0, 0x7610, R50 ;  /* 0x0000761000329816 */ /* 0x000fe20000000032 */
[----:B--2---:R-:W3:Y:S06]  /*5190*/  @!P1 LDC R27, c[0x0][0x880] ;  /* 0x00022000ff1b9b82 */ /* 0x004eec0000000800 */
.L_x_92:
[----:B---3-5:R-:W-:Y:S01]  /*51a0*/  @!P0 FSETP.EQ.AND P1, PT, R27, RZ, PT ;  /* 0x000000ff1b00820b */ /* 0x028fe20003f22000 */
[----:B------:R-:W-:Y:S01]  /*51b0*/  @!UPT UIADD3 URZ, UPT, UPT, URZ, URZ, URZ ;  /* 0x000000fffffff290 */ /* 0x000fe2000fffe0ff */
[----:B------:R-:W-:Y:S11]  /*51c0*/  @!P0 BRA `(.L_x_93) ;  /* 0x0000000000188947 */ /* 0x000ff60003800000 */
[----:B------:R-:W-:Y:S02]  /*51d0*/  LOP3.LUT P0, RZ, R50, 0xff, RZ, 0xc0, !PT ;  /* 0x000000ff32ff7812 */ /* 0x000fe4000780c0ff */
[----:B------:R-:W-:Y:S04]  /*51e0*/  ISETP.NE.U32.AND P1, PT, R2, RZ, PT ;  /* 0x000000ff0200720c */ /* 0x000fe80003f25070 */
[----:B------:R-:W-:Y:S04]  /*51f0*/  ISETP.NE.AND.EX P1, PT, R3, RZ, PT, P1 ;  /* 0x000000ff0300720c */ /* 0x000fe80003f25310 */
[----:B------:R-:W-:Y:S03]  /*5200*/  PLOP3.LUT P1, PT, P1, PT, PT, 0x8, 0x80 ;  /* 0x000000000080781c */ /* 0x000fe60000f2e170 */
[----:B------:R-:W-:Y:S11]  /*5210*/  @P0 FSETP.EQ.AND P1, PT, R27, RZ, PT ;  /* 0x000000ff1b00020b */ /* 0x000ff60003f22000 */
[----:B------:R-:W-:Y:S02]  /*5220*/  @!UPT UIADD3 URZ, UPT, UPT, URZ, URZ, URZ ;  /* 0x000000fffffff290 */ /* 0x000fe4000fffe0ff */
.L_x_93:
[----:B------:R-:W2:Y:S01]  /*5230*/  SYNCS.PHASECHK.TRANS64.TRYWAIT P2, [UR21+0x80], R9 ;  /* 0x00008009ff0075a7 */ /* 0x000ea20008041115 */
[----:B------:R-:W-:Y:S04]  /*5240*/  ELECT P0, URZ, PT ;  /* 0x0000000000ff782f */ /* 0x000fe80003800000 */
[----:B------:R-:W-:Y:S11]  /*5250*/  PLOP3.LUT P1, PT, P1, P0, PT, 0xf2, 0x2f ;  /* 0x00000000002f781c */ /* 0x000ff60000f21e72 */
[----:B------:R-:W-:Y:S02]  /*5260*/  @!UPT UIADD3 URZ, UPT, UPT, URZ, URZ, URZ ;  /* 0x000000fffffff290 */ /* 0x000fe4000fffe0ff */
[----:B------:R-:W-:Y:S05]  /*5270*/  @!P1 IADD3 R8, P0, PT, R16, 0x580, RZ ;  /* 0x0000058010089810 */ /* 0x000fea0007f1e0ff */
[----:B-1----:R-:W-:Y:S01]  /*5280*/  @!P1 IMAD.X R6, RZ, RZ, R17, P0 ;  /* 0x000000ffff069224 */ /* 0x002fe200000e0611 */
[----:B--2---:R-:W-:Y:S07]  /*5290*/  @!P2 BRA `(.L_x_94) ;  /* 0x000000480014a947 */ /* 0x004fee0003800000 */
.L_x_188:
[----:B------:R-:W-:Y:S01]  /*52a0*/  @!P1 R2UR UR5, R8 ;  /* 0x00000000080592ca */ /* 0x000fe200000e0000 */
[----:B------:R-:W-:Y:S01]  /*52b0*/  VOTEU.ALL UP0, P1 ;  /* 0x0000000000ff7886 */ /* 0x000fe20000800000 */
[----:B------:R-:W-:Y:S01]  /*52c0*/  @!P1 R2UR UR4, R6 ;  /* 0x00000000060492ca */ /* 0x000fe200000e0000 */
[----:B------:R-:W-:Y:S01]  /*52d0*/  UMOV UR16, 0x0 ;  /* 0x0000000000107882 */ /* 0x000fe20000000000 */
[----:B------:R-:W-:Y:S01]  /*52e0*/  UMOV UR17, 0x10000000 ;  /* 0x1000000000117882 */ /* 0x000fe20000000000 */
[----:B------:R-:W-:Y:S01]  /*52f0*/  UMOV UR44, UR36 ;  /* 0x00000024002c7c82 */ /* 0x000fe20008000000 */
[----:B------:R-:W-:Y:S01]  /*5300*/  @!UP0 UIADD3 UR40, UPT, UPT, UR21, 0x200, URZ ;  /* 0x0000020015288890 */ /* 0x000fe2000fffe0ff */
[----:B-1----:R-:W-:Y:S01]  /*5310*/  @!P1 IMAD.MOV.U32 R0, RZ, RZ, 0x1000 ;  /* 0x00001000ff009424 */ /* 0x002fe200078e00ff */
[----:B------:R-:W-:Y:S01]  /*5320*/  @!UP0 UIADD3 UR10, UPT, UPT, UR42, 0x40, URZ ;  /* 0x000000402a0a8890 */ /* 0x000fe2000fffe0ff */
[----:B------:R-:W-:Y:S01]  /*5330*/  @!P1 IADD3 R8, P0, PT, R16, 0x580, RZ ;  /* 0x0000058010089810 */ /* 0x000fe20007f1e0ff */
[----:B------:R-:W-:Y:S01]  /*5340*/  @!UP0 UIADD3 UR8, UPT, UPT, UR21, 0xa00, URZ ;  /* 0x00000a0015088890 */ /* 0x000fe2000fffe0ff */
[----:B------:R-:W-:Y:S02]  /*5350*/  VOTEU.ALL UP0, P1 ;  /* 0x0000000000ff7886 */ /* 0x000fe40000800000 */
[----:B------:R-:W-:Y:S01]  /*5360*/  IMAD.U32 R10, RZ, RZ, UR5 ;  /* 0x00000005ff0a7e24 */ /* 0x000fe2000f8e00ff */
[----:B------:R-:W-:Y:S01]  /*5370*/  UMOV UR9, UR41 ;  /* 0x0000002900097c82 */ /* 0x000fe20008000000 */
[----:B------:R-:W-:Y:S01]  /*5380*/  IMAD.U32 R11, RZ, RZ, UR4 ;  /* 0x00000004ff0b7e24 */ /* 0x000fe2000f8e00ff */
[----:B------:R-:W-:Y:S01]  /*5390*/  UMOV UR11, UR43 ;  /* 0x0000002b000b7c82 */ /* 0x000fe20008000000 */
[----:B------:R-:W-:Y:S01]  /*53a0*/  UMOV UR12, UR36 ;  /* 0x00000024000c7c82 */ /* 0x000fe20008000000 */
[----:B------:R-:W-:Y:S01]  /*53b0*/  @!P1 R2UR UR4, R10 ;  /* 0x000000000a0492ca */ /* 0x000fe200000e0000 */
[----:B------:R-:W-:Y:S01]  /*53c0*/  UPRMT UR6, UR47, 0x654, UR41 ;  /* 0x000006542f067896 */ /* 0x000fe20008000029 */
[----:B------:R-:W-:Y:S01]  /*53d0*/  @!P1 R2UR UR5, R11 ;  /* 0x000000000b0592ca */ /* 0x000fe200000e0000 */
[----:B------:R-:W-:Y:S11]  /*53e0*/  @!P1 IMAD.X R6, RZ, RZ, R17, P0 ;  /* 0x000000ffff069224 */ /* 0x000ff600000e0611 */
[----:B------:R-:W-:Y:S01]  /*53f0*/  @!UPT UIADD3 URZ, UPT, UPT, URZ, URZ, URZ ;  /* 0x000000fffffff290 */ /* 0x000fe2000fffe0ff */
[----:B------:R1:W-:Y:S01]  /*5400*/  @!UP0 UTMALDG.3D [UR40], [UR4], desc[UR16] ;  /* 0x00001028040085b4 */ /* 0x0003e20008011000 */
[----:B------:R-:W-:Y:S05]  /*5410*/  VOTEU.ALL UP0, P1 ;  /* 0x0000000000ff7886 */ /* 0x000fea0000800000 */
[----:B------:R1:W-:Y:S01]  /*5420*/  @!UP0 UTMALDG.3D [UR8], [UR4], desc[UR16] ;  /* 0x00001008040085b4 */ /* 0x0003e20008011000 */
[----:B------:R1:W-:Y:S01]  /*5430*/  @!P1 SYNCS.ARRIVE.TRANS64.RED.A0TR RZ, [UR21+0x60], R0 ;  /* 0x00006000ffff99a7 */ /* 0x0003e20008300415 */
[----:B------:R-:W-:Y:S01]  /*5440*/  SYNCS.ARRIVE.TRANS64.RED.A1T0 RZ, [UR6], RZ ;  /* 0x000000ffffff79a7 */ /* 0x000fe20008100406 */
[----:B------:R-:W2:Y:S02]  /*5450*/  SYNCS.PHASECHK.TRANS64.TRYWAIT P2, [UR21+0x88], R9 ;  /* 0x00008809ff0075a7 */ /* 0x000ea40008041115 */
[----:B-12---:R-:W-:Y:S05]  /*5460*/  @!P2 BRA `(.L_x_95) ;  /* 0x0000004400b8a947 */ /* 0x006fea0003800000 */
.L_x_190:
        /* <DEDUP_REMOVED lines=10> */
[----:B------:R-:W-:Y:S02]  /*5510*/  @!UP0 UIADD3 UR10, UPT, UPT, UR42, 0x50, URZ ;  /* 0x000000502a0a8890 */ /* 0x000fe4000fffe0ff */
[----:B------:R-:W-:Y:S01]  /*5520*/  @!UP0 UIADD3 UR8, UPT, UPT, UR21, 0x1a00, URZ ;  /* 0x00001a0015088890 */ /* 0x000fe2000fffe0ff */
[----:B------:R-:W-:Y:S01]  /*5530*/  IMAD.U32 R10, RZ, RZ, UR5 ;  /* 0x00000005ff0a7e24 */ /* 0x000fe2000f8e00ff */
[----:B------:R-:W-:Y:S01]  /*5540*/  VOTEU.ALL UP0, P1 ;  /* 0x0000000000ff7886 */ /* 0x000fe20000800000 */
[----:B------:R-:W-:Y:S01]  /*5550*/  IMAD.U32 R11, RZ, RZ, UR4 ;  /* 0x00000004ff0b7e24 */ /* 0x000fe2000f8e00ff */
[----:B------:R-:W-:Y:S01]  /*5560*/  UMOV UR9, UR33 ;  /* 0x0000002100097c82 */ /* 0x000fe20008000000 */
[----:B------:R-:W-:Y:S01]  /*5570*/  UMOV UR11, UR43 ;  /* 0x0000002b000b7c82 */ /* 0x000fe20008000000 */
[----:B------:R-:W-:Y:S01]  /*5580*/  @!P1 R2UR UR4, R10 ;  /* 0x000000000a0492ca */ /* 0x000fe200000e0000 */
[----:B------:R-:W-:Y:S01]  /*5590*/  UMOV UR12, UR36 ;  /* 0x00000024000c7c82 */ /* 0x000fe20008000000 */
[----:B------:R-:W-:Y:S01]  /*55a0*/  @!P1 R2UR UR5, R11 ;  /* 0x000000000b0592ca */ /* 0x000fe200000e0000 */
[----:B------:R-:W-:Y:S01]  /*55b0*/  UPRMT UR6, UR47, 0x654, UR33 ;  /* 0x000006542f067896 */ /* 0x000fe20008000021 */
[----:B------:R-:W-:Y:S11]  /*55c0*/  @!P1 IMAD.X R6, RZ, RZ, R17, P0 ;  /* 0x000000ffff069224 */ /* 0x000ff600000e0611 */
[----:B------:R1:W-:Y:S01]  /*55d0*/  @!UP0 UTMALDG.3D [UR32], [UR4], desc[UR16] ;  /* 0x00001020040085b4 */ /* 0x0003e20008011000 */
[----:B------:R-:W-:Y:S05]  /*55e0*/  VOTEU.ALL UP0, P1 ;  /* 0x0000000000ff7886 */ /* 0x000fea0000800000 */
[----:B------:R1:W-:Y:S01]  /*55f0*/  @!UP0 UTMALDG.3D [UR8], [UR4], desc[UR16] ;  /* 0x00001008040085b4 */ /* 0x0003e20008011000 */
[----:B------:R1:W-:Y:S01]  /*5600*/  @!P1 SYNCS.ARRIVE.TRANS64.RED.A0TR RZ, [UR21+0x68], R0 ;  /* 0x00006800ffff99a7 */ /* 0x0003e20008300415 */
[----:B------:R-:W-:Y:S01]  /*5610*/  SYNCS.ARRIVE.TRANS64.RED.A1T0 RZ, [UR6], RZ ;  /* 0x000000ffffff79a7 */ /* 0x000fe20008100406 */
[----:B------:R-:W2:Y:S02]  /*5620*/  SYNCS.PHASECHK.TRANS64.TRYWAIT P2, [UR21+0x90], R9 ;  /* 0x00009009ff0075a7 */ /* 0x000ea40008041115 */
[----:B-12---:R-:W-:Y:S05]  /*5630*/  @!P2 BRA `(.L_x_96) ;  /* 0x00000044005ca947 */ /* 0x006fea0003800000 */
.L_x_192:
        /* <DEDUP_REMOVED lines=9> */
[----:B------:R-:W-:Y:S01]  /*56d0*/  VIADD R14, R14, 0x1 ;  /* 0x000000010e0e7836 */ /* 0x000fe20000000000 */
        /* <DEDUP_REMOVED lines=10> */
[----:B------:R-:W-:Y:S01]  /*5780*/  UMOV UR12, UR36 ;  /* 0x00000024000c7c82 */ /* 0x000fe20008000000 */
[----:B------:R-:W-:Y:S11]  /*5790*/  UPRMT UR6, UR47, 0x654, UR25 ;  /* 0x000006542f067896 */ /* 0x000ff60008000019 */
[----:B------:R1:W-:Y:S01]  /*57a0*/  @!UP0 UTMALDG.3D [UR24], [UR4], desc[UR16] ;  /* 0x00001018040085b4 */ /* 0x0003e20008011000 */
[----:B------:R-:W-:Y:S05]  /*57b0*/  VOTEU.ALL UP0, P1 ;  /* 0x0000000000ff7886 */ /* 0x000fea0000800000 */
[----:B------:R1:W-:Y:S01]  /*57c0*/  @!UP0 UTMALDG.3D [UR8], [UR4], desc[UR16] ;  /* 0x00001008040085b4 */ /* 0x0003e20008011000 */
[----:B------:R1:W-:Y:S01]  /*57d0*/  @!P1 SYNCS.ARRIVE.TRANS64.RED.A0TR RZ, [UR21+0x70], R0 ;  /* 0x00007000ffff99a7 */ /* 0x0003e20008300415 */
[----:B------:R-:W-:Y:S01]  /*57e0*/  SYNCS.ARRIVE.TRANS64.RED.A1T0 RZ, [UR6], RZ ;  /* 0x000000ffffff79a7 */ /* 0x000fe20008100406 */
[----:B------:R-:W2:Y:S02]  /*57f0*/  SYNCS.PHASECHK.TRANS64.TRYWAIT P0, [UR21+0x98], R9 ;  /* 0x00009809ff0075a7 */ /* 0x000ea40008001115 */
[----:B-12---:R-:W-:Y:S05]  /*5800*/  @!P0 BRA `(.L_x_97) ;  /* 0x0000004400008947 */ /* 0x006fea0003800000 */
.L_x_194:
[----:B------:R-:W-:Y:S01]  /*5810*/  UPLOP3.LUT UP2, UPT, UPT, UPT, UPT, 0x80, 0x8 ;  /* 0x000000000008789c */ /* 0x000fe20003f4f070 */
[----:B------:R-:W-:Y:S01]  /*5820*/  @!P1 IADD3 R6, P0, PT, R16, 0x580, RZ ;  /* 0x0000058010069810 */ /* 0x000fe20007f1e0ff */
[----:B------:R-:W-:Y:S01]  /*5830*/  UMOV UR6, 0x0 ;  /* 0x0000000000067882 */ /* 0x000fe20000000000 */
[----:B------:R-:W-:Y:S01]  /*5840*/  UMOV UR7, 0x10000000 ;  /* 0x1000000000077882 */ /* 0x000fe20000000000 */
[----:B------:R-:W-:Y:S01]  /*5850*/  VOTEU.ALL UP0, P1 ;  /* 0x0000000000ff7886 */ /* 0x000fe20000800000 */
[----:B------:R-:W-:Y:S01]  /*5860*/  @!P1 R2UR UR5, R6 ;  /* 0x00000000060592ca */ /* 0x000fe200000e0000 */
[----:B-1----:R-:W-:Y:S01]  /*5870*/  @!P1 IMAD.X R0, RZ, RZ, R17, P0 ;  /* 0x000000ffff009224 */ /* 0x002fe200000e0611 */
[----:B------:R-:W-:Y:S01]  /*5880*/  UMOV UR19, UR43 ;  /* 0x0000002b00137c82 */ /* 0x000fe20008000000 */
[----:B------:R-:W-:Y:S01]  /*5890*/  UMOV UR20, UR36 ;  /* 0x0000002400147c82 */ /* 0x000fe20008000000 */
[----:B------:R-:W-:Y:S01]  /*58a0*/  @!UP0 UIADD3 UR18, UPT, UPT, UR42, 0x30, URZ ;  /* 0x000000302a128890 */ /* 0x000fe2000fffe0ff */
[----:B------:R-:W-:Y:S01]  /*58b0*/  R2UR UR24, R52 ;  /* 0x00000000341872ca */ /* 0x000fe200000e0000 */
[----:B------:R-:W-:Y:S01]  /*58c0*/  @!UP0 UIADD3 UR16, UPT, UPT, UR21, 0x3200, URZ ;  /* 0x0000320015108890 */ /* 0x000fe2000fffe0ff */
[----:B------:R-:W-:Y:S01]  /*58d0*/  @!P1 R2UR UR4, R0 ;  /* 0x00000000000492ca */ /* 0x000fe200000e0000 */
[----:B------:R-:W-:Y:S01]  /*58e0*/  @!UP0 UIADD3 UR17, UPT, UPT, UR21, 0x78, URZ ;  /* 0x0000007815118890 */ /* 0x000fe2000fffe0ff */
[----:B------:R-:W-:Y:S01]  /*58f0*/  ISETP.NE.AND P0, PT, R14, 0x2, PT ;  /* 0x000000020e00780c */ /* 0x000fe20003f05270 */
[----:B------:R-:W-:Y:S01]  /*5900*/  @!UP0 UIADD3 UR10, UPT, UPT, UR42, 0x70, URZ ;  /* 0x000000702a0a8890 */ /* 0x000fe2000fffe0ff */
[----:B------:R-:W-:Y:S01]  /*5910*/  LOP3.LUT R15, R15, 0x1, RZ, 0x3c, !PT ;  /* 0x000000010f0f7812 */ /* 0x000fe200078e3cff */
[----:B------:R-:W-:Y:S01]  /*5920*/  @!UP0 UIADD3 UR8, UPT, UPT, UR21, 0x3a00, URZ ;  /* 0x00003a0015088890 */ /* 0x000fe2000fffe0ff */
[----:B------:R-:W-:Y:S01]  /*5930*/  IMAD.U32 R8, RZ, RZ, UR5 ;  /* 0x00000005ff087e24 */ /* 0x000fe2000f8e00ff */
[----:B------:R-:W-:Y:S01]  /*5940*/  VOTEU.ALL UP0, P1 ;  /* 0x0000000000ff7886 */ /* 0x000fe20000800000 */
[----:B------:R-:W-:Y:S01]  /*5950*/  UMOV UR11, UR43 ;  /* 0x0000002b000b7c82 */ /* 0x000fe20008000000 */
[----:B------:R-:W-:Y:S01]  /*5960*/  UMOV UR12, UR36 ;  /* 0x00000024000c7c82 */ /* 0x000fe20008000000 */
[----:B------:R-:W-:Y:S01]  /*5970*/  UMOV UR9, UR17 ;  /* 0x0000001100097c82 */ /* 0x000fe20008000000 */
[----:B------:R-:W-:Y:S01]  /*5980*/  SEL R0, RZ, 0x1, P0 ;  /* 0x00000001ff007807 */ /* 0x000fe20000000000 */
[----:B------:R-:W-:Y:S01]  /*5990*/  UIADD3 UR28, UPT, UPT, UR13, UR24, URZ ;  /* 0x000000180d1c7290 */ /* 0x000fe2000fffe0ff */
[----:B------:R-:W-:Y:S01]  /*59a0*/  IMAD.U32 R9, RZ, RZ, UR4 ;  /* 0x00000004ff097e24 */ /* 0x000fe2000f8e00ff */
[----:B------:R-:W-:Y:S01]  /*59b0*/  @!P1 R2UR UR4, R8 ;  /* 0x00000000080492ca */ /* 0x000fe200000e0000 */
[----:B------:R-:W-:Y:S01]  /*59c0*/  UMOV UR36, UR29 ;  /* 0x0000001d00247c82 */ /* 0x000fe20008000000 */
[----:B------:R-:W-:Y:S02]  /*59d0*/  LOP3.LUT R13, R13, R0, RZ, 0x3c, !PT ;  /* 0x000000000d0d7212 */ /* 0x000fe400078e3cff */
[----:B------:R-:W-:Y:S02]  /*59e0*/  @!P1 R2UR UR5, R9 ;  /* 0x00000000090592ca */ /* 0x000fe400000e0000 */
[----:B------:R-:W-:Y:S11]  /*59f0*/  SEL R14, R14, RZ, P0 ;  /* 0x000000ff0e0e7207 */ /* 0x000ff60000000000 */
[----:B------:R1:W-:Y:S01]  /*5a00*/  @!UP0 UTMALDG.3D [UR16], [UR4], desc[UR6] ;  /* 0x00000610040085b4 */ /* 0x0003e20008011000 */
[----:B------:R-:W-:Y:S05]  /*5a10*/  VOTEU.ALL UP0, P1 ;  /* 0x0000000000ff7886 */ /* 0x000fea0000800000 */
[----:B------:R2:W-:Y:S01]  /*5a20*/  @!UP0 UTMALDG.3D [UR8], [UR4], desc[UR6] ;  /* 0x00000608040085b4 */ /* 0x0005e20008011000 */
[----:B------:R2:W-:Y:S01]  /*5a30*/  @!P1 SYNCS.ARRIVE.TRANS64.RED.A0TR RZ, [UR21+0x78], R7 ;  /* 0x00007807ffff99a7 */ /* 0x0005e20008300415 */
[----:B------:R-:W-:Y:S01]  /*5a40*/  SYNCS.ARRIVE.TRANS64.RED.A1T0 RZ, [UR37], RZ ;  /* 0x000000ffffff79a7 */ /* 0x000fe20008100425 */
[----:B-1----:R-:W-:Y:S01]  /*5a50*/  UIADD3 UR20, UPT, UPT, UR14, UR63, URZ ;  /* 0x0000003f0e147290 */ /* 0x002fe2000fffe0ff */
[----:B------:R-:W-:Y:S11]  /*5a60*/  BRA.U UP1, `(.L_x_98) ;  /* 0xfffffff101047547 */ /* 0x000ff6000b83ffff */
[----:B------:R-:W-:-:S04]  /*5a70*/  SHF.L.U32 R2, R15, 0x1f, RZ ;  /* 0x0000001f0f027819 */ /* 0x000fc800000006ff */
[----:B------:R-:W1:Y:S02]  /*5a80*/  SYNCS.PHASECHK.TRANS64.TRYWAIT P0, [UR21+0x80], R2 ;  /* 0x00008002ff0075a7 */ /* 0x000e640008001115 */
[----:B-1----:R-:W-:Y:S05]  /*5a90*/  @!P0 BRA `(.L_x_99) ;  /* 0x0000004000748947 */ /* 0x002fea0003800000 */
.L_x_196:
[----:B------:R-:W3:Y:S02]  /*5aa0*/  SYNCS.PHASECHK.TRANS64.TRYWAIT P0, [UR21+0x88], R2 ;  /* 0x00008802ff0075a7 */ /* 0x000ee40008001115 */
[----:B---3--:R-:W-:Y:S05]  /*5ab0*/  @!P0 BRA `(.L_x_100) ;  /* 0x0000004000848947 */ /* 0x008fea0003800000 */
.L_x_198:
[----:B------:R-:W3:Y:S02]  /*5ac0*/  SYNCS.PHASECHK.TRANS64.TRYWAIT P0, [UR21+0x90], R2 ;  /* 0x00009002ff0075a7 */ /* 0x000ee40008001115 */
[----:B---3--:R-:W-:Y:S05]  /*5ad0*/  @!P0 BRA `(.L_x_101) ;  /* 0x0000004000948947 */ /* 0x008fea0003800000 */
.L_x_200:
[----:B-1----:R-:W-:-:S07]  /*5ae0*/  MOV R0, UR21 ;  /* 0x0000001500007c02 */ /* 0x002fce0008000f00 */
.L_x_102:
[----:B-1----:R-:W-:-:S04]  /*5af0*/  SHF.L.U32 R2, R15, 0x1f, RZ ;  /* 0x0000001f0f027819 */ /* 0x002fc800000006ff */
[----:B------:R1:W3:Y:S03]  /*5b00*/  SYNCS.PHASECHK.TRANS64.TRYWAIT P0, [R0+URZ+0x98], R2 ;  /* 0x00009802000075a7 */ /* 0x0002e600080011ff */
[----:B---3--:R-:W-:Y:S05]  /*5b10*/  @!P0 NANOSLEEP.SYNCS 0x989680 ;  /* 0x009896800000895d */ /* 0x008fea0003900000 */
[----:B------:R-:W3:Y:S02]  /*5b20*/  @!P0 SYNCS.PHASECHK.TRANS64 P0, [R0+URZ+0x98], R2 ;  /* 0x00009802000085a7 */ /* 0x000ee400080010ff */
[----:B--23--:R-:W-:Y:S05]  /*5b30*/  @P0 EXIT ;  /* 0x000000000000094d */ /* 0x00cfea0003800000 */
[----:B------:R-:W-:Y:S05]  /*5b40*/  BRA `(.L_x_102) ;  /* 0xfffffffc00e87947 */ /* 0x000fea000383ffff */
.L_x_87:
[----:B------:R-:W-:-:S06]  /*5b50*/  UISETP.GE.AND UP0, UPT, UR25, 0x4, UPT ;  /* 0x000000041900788c */ /* 0x000fcc000bf06270 */
[----:B------:R-:W-:-:S13]  /*5b60*/  PLOP3.LUT P0, PT, PT, PT, UP0, 0x80, 0x8 ;  /* 0x000000000008781c */ /* 0x000fda0003f0f008 */
[----:B------:R-:W-:Y:S05]  /*5b70*/  @!P0 EXIT ;  /* 0x000000000000894d */ /* 0x000fea0003800000 */
[----:B------:R-:W-:Y:S01]  /*5b80*/  BAR.SYNC.DEFER_BLOCKING 0x6, 0xa0 ;  /* 0x0182800000007b1d */ /* 0x000fe20000010000 */
[----:B------:R-:W-:Y:S01]  /*5b90*/  IMAD.SHL.U32 R49, R61, 0x10, RZ ;  /* 0x000000103d317824 */ /* 0x000fe200078e00ff */
[----:B------:R-:W-:Y:S01]  /*5ba0*/  CS2R R58, SRZ ;  /* 0x00000000003a7805 */ /* 0x000fe2000001ff00 */
[----:B------:R-:W-:Y:S02]  /*5bb0*/  IMAD.SHL.U32 R5, R51, 0x200, RZ ;  /* 0x0000020033057824 */ /* 0x000fe400078e00ff */
[----:B------:R-:W-:Y:S01]  /*5bc0*/  IMAD.U32 R23, R61, 0x10000, RZ ;  /* 0x000100003d177824 */ /* 0x000fe200078e00ff */
[----:B------:R-:W-:Y:S01]  /*5bd0*/  UMOV UR43, 0x400 ;  /* 0x00000400002b7882 */ /* 0x000fe20000000000 */
[----:B------:R-:W-:Y:S01]  /*5be0*/  LOP3.LUT R48, R49, 0x5b0, RZ, 0xc0, !PT ;  /* 0x000005b031307812 */ /* 0x000fe200078ec0ff */
[----:B------:R-:W-:Y:S01]  /*5bf0*/  ULEA UR43, UR47, UR43, 0x18 ;  /* 0x0000002b2f2b7291 */ /* 0x000fe2000f8ec0ff */
[----:B------:R-:W1:Y:S01]  /*5c00*/  LDC.64 R44, c[0x0][0x888] ;  /* 0x00022200ff2c7b82 */ /* 0x000e620000000a00 */
[----:B------:R-:W-:Y:S01]  /*5c10*/  IMAD.SHL.U32 R4, R61, 0x2, RZ ;  /* 0x000000023d047824 */ /* 0x000fe200078e00ff */
[----:B------:R-:W-:Y:S01]  /*5c20*/  LOP3.LUT R48, R48, 0x200, R5, 0xf8, !PT ;  /* 0x0000020030307812 */ /* 0x000fe200078ef805 */
[----:B------:R-:W-:Y:S01]  /*5c30*/  IMAD.SHL.U32 R5, R51, 0x200000, RZ ;  /* 0x0020000033057824 */ /* 0x000fe200078e00ff */
[C---:B------:R-:W-:Y:S01]  /*5c40*/  LOP3.LUT R6, R49.reuse, 0x40, RZ, 0xc0, !PT ;  /* 0x0000004031067812 */ /* 0x040fe200078ec0ff */
[----:B------:R-:W-:Y:S01]  /*5c50*/  UIADD3 UR4, UPT, UPT, UR43, 0x200, URZ ;  /* 0x000002002b047890 */ /* 0x000fe2000fffe0ff */
[----:B------:R-:W-:Y:S01]  /*5c60*/  LOP3.LUT P0, RZ, R49, 0x40, RZ, 0xc0, !PT ;  /* 0x0000004031ff7812 */ /* 0x000fe2000780c0ff */
[----:B------:R-:W-:Y:S01]  /*5c70*/  IMAD.MOV.U32 R60, RZ, RZ, 0x1 ;  /* 0x00000001ff3c7424 */ /* 0x000fe200078e00ff */
[----:B------:R-:W2:Y:S01]  /*5c80*/  LDC.64 R46, c[0x0][0x890] ;  /* 0x00022400ff2e7b82 */ /* 0x000ea20000000a00 */
[----:B------:R-:W-:Y:S01]  /*5c90*/  LOP3.LUT R5, R5, 0x200000, RZ, 0xc0, !PT ;  /* 0x0020000005057812 */ /* 0x000fe200078ec0ff */
[----:B------:R-:W-:Y:S01]  /*5ca0*/  IMAD.MOV.U32 R22, RZ, RZ, RZ ;  /* 0x000000ffff167224 */ /* 0x000fe200078e00ff */
[----:B------:R-:W-:Y:S01]  /*5cb0*/  LOP3.LUT R4, R6, 0x8, R4, 0xf8, !PT ;  /* 0x0000000806047812 */ /* 0x000fe200078ef804 */
[----:B------:R-:W-:Y:S01]  /*5cc0*/  IMAD.MOV.U32 R56, RZ, RZ, RZ ;  /* 0x000000ffff387224 */ /* 0x000fe200078e00ff */
[----:B------:R-:W-:Y:S01]  /*5cd0*/  LOP3.LUT R23, R5, 0x400000, R23, 0xf8, !PT ;  /* 0x0040000005177812 */ /* 0x000fe200078ef817 */
[----:B------:R-:W-:Y:S01]  /*5ce0*/  IMAD.U32 R53, RZ, RZ, UR4 ;  /* 0x00000004ff357e24 */ /* 0x000fe2000f8e00ff */
[----:B------:R-:W3:Y:S01]  /*5cf0*/  LDS R0, [UR43+0x160] ;  /* 0x0001602bff007984 */ /* 0x000ee20008000800 */
[----:B------:R-:W4:Y:S01]  /*5d00*/  LDC.64 R42, c[0x0][0x8b0] ;  /* 0x00022c00ff2a7b82 */ /* 0x000f220000000a00 */
[----:B------:R-:W-:Y:S01]  /*5d10*/  LOP3.LUT R48, R48, R4, RZ, 0xfc, !PT ;  /* 0x0000000430307212 */ /* 0x000fe200078efcff */
[----:B------:R-:W1:Y:S01]  /*5d20*/  LDCU UR60, c[0x0][0x370] ;  /* 0x00006e00ff3c77ac */ /* 0x000e620008000800 */
[----:B------:R-:W-:Y:S01]  /*5d30*/  LOP3.LUT R61, R61, 0x60, RZ, 0xc0, !PT ;  /* 0x000000603d3d7812 */ /* 0x000fe200078ec0ff */
[----:B------:R-:W1:Y:S04]  /*5d40*/  LDCU UR42, c[0x0][0xb0c] ;  /* 0x00016180ff2a77ac */ /* 0x000e680008000800 */
[----:B------:R-:W1:Y:S01]  /*5d50*/  LDC.64 R40, c[0x0][0x8a8] ;  /* 0x00022a00ff287b82 */ /* 0x000e620000000a00 */
[----:B------:R-:W1:Y:S01]  /*5d60*/  LDCU UR39, c[0x0][0xb30] ;  /* 0x00016600ff2777ac */ /* 0x000e620008000800 */
[----:B------:R-:W1:Y:S01]  /*5d70*/  LDCU.64 UR54, c[0x0][0x888] ;  /* 0x00011100ff3677ac */ /* 0x000e620008000a00 */
[----:B------:R-:W1:Y:S01]  /*5d80*/  LDCU.64 UR40, c[0x0][0xb28] ;  /* 0x00016500ff2877ac */ /* 0x000e620008000a00 */
[----:B------:R-:W1:Y:S01]  /*5d90*/  LDCU.128 UR56, c[0x0][0xb10] ;  /* 0x00016200ff3877ac */ /* 0x000e620008000c00 */
[----:B------:R-:W1:Y:S01]  /*5da0*/  LDCU UR53, c[0x0][0x374] ;  /* 0x00006e80ff3577ac */ /* 0x000e620008000800 */
[----:B------:R-:W-:Y:S01]  /*5db0*/  UMOV UR52, URZ ;  /* 0x000000ff00347c82 */ /* 0x000fe20008000000 */
[----:B------:R-:W-:Y:S01]  /*5dc0*/  UMOV UR46, URZ ;  /* 0x000000ff002e7c82 */ /* 0x000fe20008000000 */
[----:B---3--:R-:W-:Y:S01]  /*5dd0*/  IMAD.IADD R23, R0, 0x1, R23 ;  /* 0x0000000100177824 */ /* 0x008fe200078e0217 */
[----:B--2---:R-:W-:-:S07]  /*5de0*/  P2R R0, PR, RZ, 0x1 ;  /* 0x00000001ff007803 */ /* 0x004fce0000000000 */
.L_x_146:
[----:B------:R-:W-:Y:S02]  /*5df0*/  LEA R3, R56, UR43, 0x3 ;  /* 0x0000002b38037c11 */ /* 0x000fe4000f8e18ff */
[----:B------:R-:W-:Y:S02]  /*5e00*/  SHF.L.U32 R0, R58, 0x1f, RZ ;  /* 0x0000001f3a007819 */ /* 0x000fe400000006ff */
[----:B-1----:R-:W-:Y:S02]  /*5e10*/  LEA R4, R56, UR43, 0x4 ;  /* 0x0000002b38047c11 */ /* 0x002fe4000f8e20ff */
[----:B------:R-:W2:Y:S02]  /*5e20*/  SYNCS.PHASECHK.TRANS64.TRYWAIT P0, [R3+URZ+0xb0], R0 ;  /* 0x0000b000030075a7 */ /* 0x000ea400080011ff */
[----:B--2---:R-:W-:Y:S05]  /*5e30*/  @!P0 BRA `(.L_x_103) ;  /* 0x0000003c00d48947 */ /* 0x004fea0003800000 */
.L_x_201:
        /* <DEDUP_REMOVED lines=11> */
[----:B------:R-:W-:Y:S01]  /*5ef0*/  PLOP3.LUT P0, PT, PT, PT, UP1, 0x80, 0x8 ;  /* 0x000000000008781c */ /* 0x000fe20003f0f018 */
[----:B------:R-:W-:Y:S11]  /*5f00*/  UP2UR UR62, UPR, URZ, 0x2 ;  /* 0x00000002ff3e7883 */ /* 0x000ff60008000000 */
[----:B------:R-:W-:Y:S01]  /*5f10*/  @!UPT UIADD3 URZ, UPT, UPT, URZ, URZ, URZ ;  /* 0x000000fffffff290 */ /* 0x000fe2000fffe0ff */
        /* <DEDUP_REMOVED lines=13> */
[----:B------:R-:W2:Y:S01]  /*5ff0*/  LDCU UR12, c[0x0][0xb20] ;  /* 0x00016400ff0c77ac */ /* 0x000ea20008000800 */
[----:B------:R-:W-:Y:S02]  /*6000*/  UIMAD.WIDE.U32 UR4, UR53, UR59, URZ ;  /* 0x0000003b350472a5 */ /* 0x000fe4000f8e00ff */
[----:B------:R-:W-:Y:S02]  /*6010*/  UIMAD.WIDE.U32 UR6, UR60, UR56, URZ ;  /* 0x000000383c0672a5 */ /* 0x000fe4000f8e00ff */
[----:B------:R-:W-:Y:S02]  /*6020*/  UISETP.NE.AND UP0, UPT, UR58, 0x1, UPT ;  /* 0x000000013a00788c */ /* 0x000fe4000bf05270 */
[----:B------:R-:W-:Y:S02]  /*6030*/  UIMAD.WIDE.U32 UR8, UR37, UR59, URZ ;  /* 0x0000003b250872a5 */ /* 0x000fe4000f8e00ff */
[----:B------:R-:W-:Y:S02]  /*6040*/  UIMAD.WIDE.U32 UR10, UR38, UR56, URZ ;  /* 0x00000038260a72a5 */ /* 0x000fe4000f8e00ff */
[----:B------:R-:W-:Y:S02]  /*6050*/  UISETP.NE.AND UP1, UPT, UR42, 0x1, UPT ;  /* 0x000000012a00788c */ /* 0x000fe4000bf25270 */
[----:B------:R-:W-:Y:S01]  /*6060*/  UISETP.NE.AND UP2, UPT, UR45, 0x1, UPT ;  /* 0x000000012d00788c */ /* 0x000fe2000bf45270 */
[----:B------:R-:W-:Y:S02]  /*6070*/  UMOV UR4, UR5 ;  /* 0x0000000500047c82 */ /* 0x000fe40008000000 */
[----:B--2---:R-:W-:Y:S03]  /*6080*/  USHF.R.U32.HI UR5, URZ, UR12, UR4 ;  /* 0x0000000cff057299 */ /* 0x004fe60008011604 */
[----:B------:R-:W-:Y:S02]  /*6090*/  UMOV UR4, UR7 ;  /* 0x0000000700047c82 */ /* 0x000fe40008000000 */
[----:B------:R-:W-:Y:S02]  /*60a0*/  USHF.R.U32.HI UR7, URZ, UR57, UR4 ;  /* 0x00000039ff077299 */ /* 0x000fe40008011604 */
[----:B------:R-:W-:Y:S02]  /*60b0*/  USEL UR4, UR53, UR5, !UP0 ;  /* 0x0000000535047287 */ /* 0x000fe4000c000000 */
[----:B------:R-:W-:Y:S01]  /*60c0*/  USEL UR7, UR60, UR7, !UP1 ;  /* 0x000000073c077287 */ /* 0x000fe2000c800000 */
[----:B------:R-:W-:Y:S01]  /*60d0*/  UMOV UR5, UR9 ;  /* 0x0000000900057c82 */ /* 0x000fe20008000000 */
[----:B------:R-:W-:Y:S02]  /*60e0*/  UIMAD.WIDE.U32 UR8, UR4, UR40, URZ ;  /* 0x00000028040872a5 */ /* 0x000fe4000f8e00ff */
[----:B------:R-:W-:Y:S03]  /*60f0*/  USHF.R.U32.HI UR6, URZ, UR12, UR5 ;  /* 0x0000000cff067299 */ /* 0x000fe60008011605 */
[----:B------:R-:W-:Y:S01]  /*6100*/  UMOV UR5, UR11 ;  /* 0x0000000b00057c82 */ /* 0x000fe20008000000 */
[----:B------:R-:W-:Y:S02]  /*6110*/  UIMAD.WIDE.U32 UR10, UR7, UR40, URZ ;  /* 0x00000028070a72a5 */ /* 0x000fe4000f8e00ff */
[----:B------:R-:W-:Y:S02]  /*6120*/  USHF.R.U32.HI UR12, URZ, UR57, UR5 ;  /* 0x00000039ff0c7299 */ /* 0x000fe40008011605 */
[----:B------:R-:W-:Y:S01]  /*6130*/  USEL UR6, UR37, UR6, !UP0 ;  /* 0x0000000625067287 */ /* 0x000fe2000c000000 */
[----:B------:R-:W-:Y:S02]  /*6140*/  UMOV UR5, UR9 ;  /* 0x0000000900057c82 */ /* 0x000fe40008000000 */
[----:B------:R-:W-:Y:S01]  /*6150*/  UMOV UR10, UR11 ;  /* 0x0000000b000a7c82 */ /* 0x000fe20008000000 */
[----:B------:R-:W-:Y:S02]  /*6160*/  @UP2 USHF.R.U32.HI UR4, URZ, UR41, UR5 ;  /* 0x00000029ff042299 */ /* 0x000fe40008011605 */
[----:B------:R-:W-:Y:S02]  /*6170*/  @UP2 USHF.R.U32.HI UR7, URZ, UR41, UR10 ;  /* 0x00000029ff072299 */ /* 0x000fe4000801160a */
[----:B------:R-:W-:Y:S02]  /*6180*/  UIMAD UR4, UR45, UR4, URZ ;  /* 0x000000042d0472a4 */ /* 0x000fe4000f8e02ff */
        /* <DEDUP_REMOVED lines=8> */
[----:B------:R-:W-:Y:S02]  /*6210*/  USEL UR11, UR6, UR4, !UP2 ;  /* 0x00000004060b7287 */ /* 0x000fe4000d000000 */
[----:B------:R-:W-:Y:S02]  /*6220*/  UIADD3 UR8, UPT, UPT, -UR5, URZ, URZ ;  /* 0x000000ff05087290 */ /* 0x000fe4000fffe1ff */
[----:B------:R-:W-:Y:S01]  /*6230*/  UIADD3 UR10, UPT, UPT, -UR11, URZ, URZ ;  /* 0x000000ff0b0a7290 */ /* 0x000fe2000fffe1ff */
[----:B------:R-:W-:Y:S01]  /*6240*/  @!UP0 UMOV UR4, UR9 ;  /* 0x0000000900048c82 */ /* 0x000fe20008000000 */
[----:B------:R-:W-:Y:S02]  /*6250*/  UIADD3 UR9, UPT, UPT, -UR6, URZ, URZ ;  /* 0x000000ff06097290 */ /* 0x000fe4000fffe1ff */
[----:B------:R-:W-:Y:S02]  /*6260*/  @!UP0 USHF.R.U32.HI UR4, URZ, UR41, UR4 ;  /* 0x00000029ff048299 */ /* 0x000fe40008011604 */
[----:B------:R-:W-:Y:S02]  /*6270*/  UIMAD UR10, UR45, UR10, UR6 ;  /* 0x0000000a2d0a72a4 */ /* 0x000fe4000f8e0206 */
[----:B------:R-:W-:Y:S04]  /*6280*/  @!UP0 USEL UR4, UR5, UR4, !UP2 ;  /* 0x0000000405048287 */ /* 0x000fe8000d000000 */
[----:B------:R-:W-:Y:S02]  /*6290*/  @!UP0 UIMAD UR10, UR7, UR10, UR4 ;  /* 0x0000000a070a82a4 */ /* 0x000fe4000f8e0204 */
[----:B------:R-:W-:Y:S02]  /*62a0*/  @!UP0 UIADD3 UR11, UPT, UPT, UR11, -UR4, URZ ;  /* 0x800000040b0b8290 */ /* 0x000fe4000fffe0ff */
[----:B------:R-:W-:Y:S02]  /*62b0*/  UIMAD UR7, UR42, UR8, UR38 ;  /* 0x000000082a0772a4 */ /* 0x000fe4000f8e0226 */
[----:B------:R-:W-:Y:S02]  /*62c0*/  @!UP0 UIMAD UR6, UR11, UR45, UR5 ;  /* 0x0000002d0b0682a4 */ /* 0x000fe4000f8e0205 */
[----:B------:R-:W-:Y:S01]  /*62d0*/  UIMAD UR4, UR58, UR9, UR37 ;  /* 0x000000093a0472a4 */ /* 0x000fe2000f8e0225 */
[----:B------:R-:W-:Y:S02]  /*62e0*/  @!UP0 UMOV UR5, UR10 ;  /* 0x0000000a00058c82 */ /* 0x000fe40008000000 */
[----:B------:R-:W-:Y:S02]  /*62f0*/  UIMAD UR38, UR5, UR42, UR7 ;  /* 0x0000002a052672a4 */ /* 0x000fe4000f8e0207 */
[----:B------:R-:W-:Y:S11]  /*6300*/  UIMAD UR37, UR6, UR58, UR4 ;  /* 0x0000003a062572a4 */ /* 0x000ff6000f8e0204 */
[----:B------:R-:W-:Y:S01]  /*6310*/  @!UPT UIADD3 URZ, UPT, UPT, URZ, URZ, URZ ;  /* 0x000000fffffff290 */ /* 0x000fe2000fffe0ff */
.L_x_104:
[----:B------:R-:W-:Y:S01]  /*6320*/  UISETP.NE.AND UP0, UPT, UR39, 0x1, UPT ;  /* 0x000000012700788c */ /* 0x000fe2000bf05270 */
[----:B------:R-:W-:Y:S01]  /*6330*/  LOP3.LUT P0, RZ, R53, 0x90, RZ, 0xc0, !PT ;  /* 0x0000009035ff7812 */ /* 0x000fe2000780c0ff */
[----:B------:R-:W-:Y:S01]  /*6340*/  USHF.L.U32 UR50, UR20, 0x6, URZ ;  /* 0x0000000614327899 */ /* 0x000fe200080006ff */
[----:B------:R-:W-:Y:S01]  /*6350*/  BSSY.RECONVERGENT B6, `(.L_x_105) ;  /* 0x0000034000067945 */ /* 0x000fe20003800200 */
[----:B------:R-:W-:Y:S01]  /*6360*/  USHF.L.U32 UR49, UR28, 0x7, URZ ;  /* 0x000000071c317899 */ /* 0x000fe200080006ff */
[----:B------:R-:W-:Y:S06]  /*6370*/  IADD3 R56, PT, PT, R56, 0x1, RZ ;  /* 0x0000000138387810 */ /* 0x000fec0007ffe0ff */
[----:B------:R-:W2:Y:S01]  /*6380*/  @!UP0 LDCU.128 UR12, c[0x0][0xb10] ;  /* 0x00016200ff0c87ac */ /* 0x000ea20008000c00 */
[----:B------:R-:W3:Y:S01]  /*6390*/  @!UP0 LDCU UR5, c[0x0][0xb0c] ;  /* 0x00016180ff0587ac */ /* 0x000ee20008000800 */
[----:B------:R-:W4:Y:S01]  /*63a0*/  @!UP0 LDCU UR10, c[0x0][0xb20] ;  /* 0x00016400ff0a87ac */ /* 0x000f220008000800 */
[----:B--2---:R-:W-:Y:S02]  /*63b0*/  UIMAD.WIDE.U32 UR8, UR38, UR12, URZ ;  /* 0x0000000c260872a5 */ /* 0x004fe4000f8e00ff */
[----:B------:R-:W-:Y:S02]  /*63c0*/  UIMAD.WIDE.U32 UR6, UR37, UR15, URZ ;  /* 0x0000000f250672a5 */ /* 0x000fe4000f8e00ff */
[----:B------:R-:W-:Y:S03]  /*63d0*/  @!UP0 UISETP.NE.AND UP1, UPT, UR14, 0x1, UPT ;  /* 0x000000010e00888c */ /* 0x000fe6000bf25270 */
[----:B------:R-:W-:Y:S01]  /*63e0*/  @!UP0 UMOV UR4, UR9 ;  /* 0x0000000900048c82 */ /* 0x000fe20008000000 */
[----:B---3--:R-:W-:Y:S02]  /*63f0*/  @!UP0 UISETP.NE.AND UP2, UPT, UR5, 0x1, UPT ;  /* 0x000000010500888c */ /* 0x008fe4000bf45270 */
[----:B------:R-:W-:Y:S01]  /*6400*/  @!UP0 USHF.R.U32.HI UR4, URZ, UR13, UR4 ;  /* 0x0000000dff048299 */ /* 0x000fe20008011604 */
[----:B------:R-:W-:Y:S02]  /*6410*/  @!UP0 UMOV UR6, UR7 ;  /* 0x0000000700068c82 */ /* 0x000fe40008000000 */
[----:B----4-:R-:W-:Y:S02]  /*6420*/  @!UP0 USHF.R.U32.HI UR6, URZ, UR10, UR6 ;  /* 0x0000000aff068299 */ /* 0x010fe40008011606 */
[----:B------:R-:W-:Y:S02]  /*6430*/  @!UP0 USEL UR7, UR38, UR4, !UP2 ;  /* 0x0000000426078287 */ /* 0x000fe4000d000000 */
[----:B------:R-:W-:Y:S04]  /*6440*/  @!UP0 USEL UR6, UR37, UR6, !UP1 ;  /* 0x0000000625068287 */ /* 0x000fe8000c800000 */
[----:B------:R-:W-:Y:S02]  /*6450*/  @!UP0 UIADD3 UR4, UPT, UPT, -UR7, UR6, URZ ;  /* 0x0000000607048290 */ /* 0x000fe4000fffe1ff */
[----:B------:R-:W-:Y:S02]  /*6460*/  @!UP0 UIADD3 UR6, UPT, UPT, UR7, -UR6, URZ ;  /* 0x8000000607068290 */ /* 0x000fe4000fffe0ff */
[----:B------:R-:W-:Y:S02]  /*6470*/  @!UP0 UIMAD UR38, UR4, UR5, UR38 ;  /* 0x00000005042682a4 */ /* 0x000fe4000f8e0226 */
[----:B------:R-:W-:Y:S01]  /*6480*/  @!UP0 UIMAD UR37, UR6, UR14, UR37 ;  /* 0x0000000e062582a4 */ /* 0x000fe2000f8e0225 */
[----:B------:R-:W-:Y:S11]  /*6490*/  @!P0 BRA `(.L_x_106) ;  /* 0x00000000007c8947 */ /* 0x000ff60003800000 */
[----:B------:R-:W2:Y:S01]  /*64a0*/  LDCU.64 UR8, c[0x4][0x80] ;  /* 0x01001000ff0877ac */ /* 0x000ea20008000a00 */
[----:B------:R-:W-:Y:S01]  /*64b0*/  MOV R2, 0x0 ;  /* 0x0000000000027802 */ /* 0x000fe20000000f00 */
[----:B------:R-:W-:Y:S02]  /*64c0*/  HFMA2 R12, -RZ, RZ, 0, 5.9604644775390625e-08 ;  /* 0x00000001ff0c7431 */ /* 0x000fe400000001ff */
[----:B------:R-:W-:Y:S01]  /*64d0*/  IMAD.MOV.U32 R8, RZ, RZ, 0x70 ;  /* 0x00000070ff087424 */ /* 0x000fe200078e00ff */
[----:B------:R3:W4:Y:S01]  /*64e0*/  LDC.64 R14, c[0x4][R2] ;  /* 0x01000000020e7b82 */ /* 0x0007220000000a00 */
[----:B------:R-:W1:Y:S01]  /*64f0*/  LDCU.64 UR6, c[0x4][0x88] ;  /* 0x01001100ff0677ac */ /* 0x000e620008000a00 */
[----:B------:R-:W-:Y:S01]  /*6500*/  IMAD.MOV.U32 R13, RZ, RZ, RZ ;  /* 0x000000ffff0d7224 */ /* 0x000fe200078e00ff */
[----:B------:R-:W1:Y:S01]  /*6510*/  LDCU.64 UR4, c[0x4][0x8] ;  /* 0x01000100ff0477ac */ /* 0x000e620008000a00 */
[----:B--2---:R-:W-:Y:S01]  /*6520*/  MOV R5, UR9 ;  /* 0x0000000900057c02 */ /* 0x004fe20008000f00 */
[----:B------:R-:W-:Y:S01]  /*6530*/  IMAD.U32 R4, RZ, RZ, UR8 ;  /* 0x00000008ff047e24 */ /* 0x000fe2000f8e00ff */
[----:B-1----:R-:W-:Y:S01]  /*6540*/  MOV R7, UR7 ;  /* 0x0000000700077c02 */ /* 0x002fe20008000f00 */
[----:B------:R-:W-:Y:S01]  /*6550*/  IMAD.U32 R6, RZ, RZ, UR6 ;  /* 0x00000006ff067e24 */ /* 0x000fe2000f8e00ff */
[----:B------:R-:W-:Y:S01]  /*6560*/  MOV R11, UR5 ;  /* 0x00000005000b7c02 */ /* 0x000fe20008000f00 */
[----:B------:R-:W-:Y:S02]  /*6570*/  IMAD.U32 R10, RZ, RZ, UR4 ;  /* 0x00000004ff0a7e24 */ /* 0x000fe4000f8e00ff */
[----:B------:R-:W-:Y:S07]  /*6580*/  LEPC R20, `(.L_x_107) ;  /* 0x000000001014794e */ /* 0x000fee0000000000 */
[----:B---345:R-:W-:Y:S05]  /*6590*/  CALL.ABS.NOINC R14 ;  /* 0x000000000e007343 */ /* 0x038fea0003c00000 */
.L_x_107:
[----:B------:R-:W1:Y:S01]  /*65a0*/  LDCU.64 UR8, c[0x4][0x80] ;  /* 0x01001000ff0877ac */ /* 0x000e620008000a00 */
[----:B------:R-:W2:Y:S01]  /*65b0*/  LDC.64 R2, c[0x4][R2] ;  /* 0x0100000002027b82 */ /* 0x000ea20000000a00 */
[----:B------:R-:W-:Y:S02]  /*65c0*/  HFMA2 R12, -RZ, RZ, 0, 5.9604644775390625e-08 ;  /* 0x00000001ff0c7431 */ /* 0x000fe400000001ff */
[----:B------:R-:W-:Y:S02]  /*65d0*/  IMAD.MOV.U32 R8, RZ, RZ, 0x70 ;  /* 0x00000070ff087424 */ /* 0x000fe400078e00ff */
[----:B------:R-:W-:Y:S01]  /*65e0*/  IMAD.MOV.U32 R13, RZ, RZ, RZ ;  /* 0x000000ffff0d7224 */ /* 0x000fe200078e00ff */
[----:B------:R-:W3:Y:S01]  /*65f0*/  LDCU.64 UR6, c[0x4][0x88] ;  /* 0x01001100ff0677ac */ /* 0x000ee20008000a00 */
[----:B------:R-:W4:Y:S01]  /*6600*/  LDCU.64 UR4, c[0x4][0x8] ;  /* 0x01000100ff0477ac */ /* 0x000f220008000a00 */
[----:B-1----:R-:W-:Y:S02]  /*6610*/  MOV R4, UR8 ;  /* 0x0000000800047c02 */ /* 0x002fe40008000f00 */
[----:B------:R-:W-:Y:S02]  /*6620*/  MOV R5, UR9 ;  /* 0x0000000900057c02 */ /* 0x000fe40008000f00 */
[----:B---3--:R-:W-:Y:S01]  /*6630*/  MOV R7, UR7 ;  /* 0x0000000700077c02 */ /* 0x008fe20008000f00 */
[----:B------:R-:W-:Y:S01]  /*6640*/  IMAD.U32 R6, RZ, RZ, UR6 ;  /* 0x00000006ff067e24 */ /* 0x000fe2000f8e00ff */
[----:B----4-:R-:W-:Y:S01]  /*6650*/  MOV R11, UR5 ;  /* 0x00000005000b7c02 */ /* 0x010fe20008000f00 */
[----:B------:R-:W-:Y:S02]  /*6660*/  IMAD.U32 R10, RZ, RZ, UR4 ;  /* 0x00000004ff0a7e24 */ /* 0x000fe4000f8e00ff */
[----:B------:R-:W-:Y:S07]  /*6670*/  LEPC R20, `(.L_x_106) ;  /* 0x000000001014794e */ /* 0x000fee0000000000 */
[----:B--2---:R-:W-:Y:S05]  /*6680*/  CALL.ABS.NOINC R2 ;  /* 0x0000000002007343 */ /* 0x004fea0003c00000 */
.L_x_106:
[----:B------:R-:W-:Y:S05]  /*6690*/  BSYNC.RECONVERGENT B6 ;  /* 0x0000000000067941 */ /* 0x000fea0003800200 */
.L_x_105:
[----:B------:R-:W-:Y:S02]  /*66a0*/  ISETP.NE.U32.AND P0, PT, RZ, UR54, PT ;  /* 0x00000036ff007c0c */ /* 0x000fe4000bf05070 */
[C---:B------:R-:W-:Y:S02]  /*66b0*/  ISETP.NE.U32.AND P1, PT, R46.reuse, RZ, PT ;  /* 0x000000ff2e00720c */ /* 0x040fe40003f25070 */
[----:B------:R-:W-:Y:S02]  /*66c0*/  ISETP.NE.U32.AND P4, PT, R46, RZ, PT ;  /* 0x000000ff2e00720c */ /* 0x000fe40003f85070 */
[----:B------:R-:W-:Y:S02]  /*66d0*/  ISETP.NE.AND.EX P0, PT, RZ, UR55, PT, P0 ;  /* 0x00000037ff007c0c */ /* 0x000fe4000bf05300 */
[C---:B------:R-:W-:Y:S02]  /*66e0*/  ISETP.NE.AND.EX P1, PT, R47.reuse, RZ, PT, P1 ;  /* 0x000000ff2f00720c */ /* 0x040fe40003f25310 */
[----:B------:R-:W-:Y:S02]  /*66f0*/  ISETP.NE.AND.EX P4, PT, R47, RZ, P0, P4 ;  /* 0x000000ff2f00720c */ /* 0x000fe40000785340 */
[----:B------:R-:W-:Y:S02]  /*6700*/  ISETP.NE.U32.AND P5, PT, R42, RZ, PT ;  /* 0x000000ff2a00720c */ /* 0x000fe40003fa5070 */
[----:B------:R-:W-:Y:S02]  /*6710*/  ISETP.NE.U32.AND P3, PT, RZ, UR54, PT ;  /* 0x00000036ff007c0c */ /* 0x000fe4000bf65070 */
[----:B------:R-:W-:Y:S02]  /*6720*/  PLOP3.LUT P2, PT, PT, PT, PT, 0x8, 0x80 ;  /* 0x000000000080781c */ /* 0x000fe40003f4e170 */
[----:B------:R-:W-:Y:S02]  /*6730*/  ISETP.NE.AND.EX P5, PT, R43, RZ, PT, P5 ;  /* 0x000000ff2b00720c */ /* 0x000fe40003fa5350 */
[----:B------:R-:W-:Y:S03]  /*6740*/  ISETP.NE.AND.EX P3, PT, RZ, UR55, PT, P3 ;  /* 0x00000037ff007c0c */ /* 0x000fe6000bf65330 */
[----:B------:R-:W-:Y:S01]  /*6750*/  @!P4 PLOP3.LUT P2, PT, P1, PT, PT, 0x80, 0x8 ;  /* 0x000000000008c81c */ /* 0x000fe20000f4f070 */
[----:B------:R-:W-:Y:S01]  /*6760*/  @!UPT UIADD3 URZ, UPT, UPT, URZ, URZ, URZ ;  /* 0x000000fffffff290 */ /* 0x000fe2000fffe0ff */
[----:B------:R-:W-:Y:S11]  /*6770*/  @!P1 BRA `(.L_x_108) ;  /* 0x0000000000309947 */ /* 0x000ff60003800000 */
        /* <DEDUP_REMOVED lines=12> */
.L_x_108:
[----:B------:R-:W-:Y:S05]  /*6840*/  @!P5 BRA `(.L_x_109) ;  /* 0x000000000024d947 */ /* 0x000fea0003800000 */
[----:B------:R-:W-:Y:S01]  /*6850*/  ISETP.NE.U32.AND P0, PT, R40, RZ, PT ;  /* 0x000000ff2800720c */ /* 0x000fe20003f05070 */
[----:B------:R-:W2:Y:S03]  /*6860*/  LDCU.64 UR4, c[0x0][0x358] ;  /* 0x00006b00ff0477ac */ /* 0x000ea60008000a00 */
[----:B------:R-:W-:Y:S11]  /*6870*/  ISETP.NE.AND.EX P0, PT, R41, RZ, PT, P0 ;  /* 0x000000ff2900720c */ /* 0x000ff60003f05300 */
[----:B------:R-:W-:Y:S02]  /*6880*/  @!UPT UIADD3 URZ, UPT, UPT, URZ, URZ, URZ ;  /* 0x000000fffffff290 */ /* 0x000fe4000fffe0ff */
[----:B------:R-:W4:Y:S01]  /*6890*/  @P0 LDC.64 R2, c[0x0][0x8a8] ;  /* 0x00022a00ff020b82 */ /* 0x000f220000000a00 */
[----:B-1----:R-:W-:Y:S04]  /*68a0*/  @P0 IMAD R0, R42, UR36, RZ ;  /* 0x000000242a000c24 */ /* 0x002fe8000f8e02ff */
[----:B----4-:R-:W-:Y:S05]  /*68b0*/  @P0 IMAD.WIDE R2, R0, 0x4, R2 ;  /* 0x0000000400020825 */ /* 0x010fea00078e0202 */
[----:B--2--5:R2:W5:Y:S02]  /*68c0*/  @P0 LDG.E R24, desc[UR4][R2.64] ;  /* 0x0000000402180981 */ /* 0x024564000c1e1900 */
[----:B--2---:R-:W4:Y:S02]  /*68d0*/  @!P0 LDC R24, c[0x0][0x8a0] ;  /* 0x00022800ff188b82 */ /* 0x004f240000000800 */
.L_x_109:
[----:B---3-5:R-:W-:Y:S01]  /*68e0*/  FSETP.NEU.AND P0, PT, R27, RZ, PT ;  /* 0x000000ff1b00720b */ /* 0x028fe20003f0d000 */
[----:B------:R-:W-:Y:S01]  /*68f0*/  IMAD.SHL.U32 R57, R48, 0x2, RZ ;  /* 0x0000000230397824 */ /* 0x000fe200078e00ff */
[----:B------:R-:W-:Y:S01]  /*6900*/  SEL R3, RZ, 0xffffffff, P3 ;  /* 0xffffffffff037807 */ /* 0x000fe20001800000 */
[----:B------:R-:W-:Y:S01]  /*6910*/  BSSY B1, `(.L_x_110) ;  /* 0x0000033000017945 */ /* 0x000fe20003800000 */
[----:B------:R-:W-:Y:S01]  /*6920*/  @!P4 LOP3.LUT P3, RZ, R50, 0xff, RZ, 0xc0, !PT ;  /* 0x000000ff32ffc812 */ /* 0x000fe2000786c0ff */
[----:B------:R-:W-:Y:S01]  /*6930*/  IMAD.MOV.U32 R64, RZ, RZ, 0x1 ;  /* 0x00000001ff407424 */ /* 0x000fe200078e00ff */
[----:B-1----:R-:W-:Y:S01]  /*6940*/  @!P4 SEL R0, RZ, 0xffffffff, P0 ;  /* 0xffffffffff00c807 */ /* 0x002fe20000000000 */
[----:B------:R-:W-:Y:S01]  /*6950*/  IMAD R25, R22, 0x40, R23 ;  /* 0x0000004016197824 */ /* 0x000fe200078e0217 */
[----:B------:R-:W-:Y:S01]  /*6960*/  LOP3.LUT R60, R60, 0x1, RZ, 0x3c, !PT ;  /* 0x000000013c3c7812 */ /* 0x000fe200078e3cff */
[----:B------:R-:W-:Y:S01]  /*6970*/  IMAD.MOV.U32 R26, RZ, RZ, RZ ;  /* 0x000000ffff1a7224 */ /* 0x000fe200078e00ff */
[----:B------:R-:W-:Y:S02]  /*6980*/  @P2 SEL R0, R3, R0, !P3 ;  /* 0x0000000003002207 */ /* 0x000fe40005800000 */
[----:B------:R-:W-:Y:S02]  /*6990*/  CS2R R38, SRZ ;  /* 0x0000000000267805 */ /* 0x000fe4000001ff00 */
[----:B------:R-:W-:Y:S02]  /*69a0*/  LEA R54, R22, UR43, 0x3 ;  /* 0x0000002b16367c11 */ /* 0x000fe4000f8e18ff */
[----:B------:R-:W-:Y:S02]  /*69b0*/  CS2R R36, SRZ ;  /* 0x0000000000247805 */ /* 0x000fe4000001ff00 */
[----:B------:R-:W-:Y:S02]  /*69c0*/  @!P4 LOP3.LUT R0, R0, 0x1, RZ, 0xc0, !PT ;  /* 0x000000010000c812 */ /* 0x000fe400078ec0ff */
[----:B------:R-:W-:Y:S02]  /*69d0*/  CS2R R30, SRZ ;  /* 0x00000000001e7805 */ /* 0x000fe4000001ff00 */
[----:B------:R-:W-:Y:S02]  /*69e0*/  SEL R2, RZ, 0xffffffff, P0 ;  /* 0xffffffffff027807 */ /* 0x000fe40000000000 */
[----:B------:R-:W-:Y:S02]  /*69f0*/  CS2R R28, SRZ ;  /* 0x00000000001c7805 */ /* 0x000fe4000001ff00 */
[----:B------:R-:W-:Y:S01]  /*6a00*/  ISETP.NE.U32.OR P6, PT, R0, 0x1, P4 ;  /* 0x000000010000780c */ /* 0x000fe200027c5470 */
[----:B------:R-:W-:Y:S01]  /*6a10*/  VIADD R63, R57, UR43 ;  /* 0x0000002b393f7c36 */ /* 0x000fe20008000000 */
[----:B------:R-:W-:Y:S02]  /*6a20*/  LOP3.LUT P4, R55, R50, 0xff, RZ, 0xc0, !PT ;  /* 0x000000ff32377812 */ /* 0x000fe4000788c0ff */
[----:B------:R-:W-:Y:S02]  /*6a30*/  P2R R62, PR, RZ, 0x40 ;  /* 0x00000040ff3e7803 */ /* 0x000fe40000000000 */
[----:B------:R-:W-:Y:S04]  /*6a40*/  @P1 SEL R2, R3, R2, !P4 ;  /* 0x0000000203021207 */ /* 0x000fe80006000000 */
[----:B------:R-:W-:Y:S03]  /*6a50*/  LOP3.LUT R2, R2, 0x1, RZ, 0xc0, !PT ;  /* 0x0000000102027812 */ /* 0x000fe600078ec0ff */
[----:B------:R-:W-:Y:S02]  /*6a60*/  @P6 SHF.L.U32 R0, R60, 0x1f, RZ ;  /* 0x0000001f3c006819 */ /* 0x000fe400000006ff */
[----:B------:R-:W-:Y:S02]  /*6a70*/  ISETP.NE.U32.AND P5, PT, R2, 0x1, PT ;  /* 0x000000010200780c */ /* 0x000fe40003fa5070 */
[----:B------:R1:W2:Y:S02]  /*6a80*/  @P6 SYNCS.PHASECHK.TRANS64.TRYWAIT P3, [UR43+0x60], R0 ;  /* 0x00006000ff0065a7 */ /* 0x0002a4000806112b */
[----:B------:R-:W-:Y:S02]  /*6a90*/  P2R R65, PR, RZ, 0x20 ;  /* 0x00000020ff417803 */ /* 0x000fe40000000000 */
[----:B-1----:R-:W-:Y:S04]  /*6aa0*/  SHF.L.U32 R0, R59, 0x1f, RZ ;  /* 0x0000001f3b007819 */ /* 0x002fe800000006ff */
[----:B------:R1:W3:Y:S01]  /*6ab0*/  SYNCS.PHASECHK.TRANS64.TRYWAIT P2, [R54+URZ+0xd0], R0 ;  /* 0x0000d000360075a7 */ /* 0x0002e200080411ff */
[----:B--2---:R-:W-:Y:S01]  /*6ac0*/  @P6 SEL R64, RZ, 0x1, !P3 ;  /* 0x00000001ff406807 */ /* 0x004fe20005800000 */
[----:B-1----:R-:W-:Y:S06]  /*6ad0*/  @!P6 BRA `(.L_x_111) ;  /* 0x000000000058e947 */ /* 0x002fec0003800000 */
[----:B------:R-:W-:Y:S01]  /*6ae0*/  VIADD R2, R63, 0x200 ;  /* 0x000002003f027836 */ /* 0x000fe20000000000 */
[----:B------:R-:W-:Y:S01]  /*6af0*/  LOP3.LUT P6, RZ, R49, 0x40, RZ, 0xc0, !PT ;  /* 0x0000004031ff7812 */ /* 0x000fe200078cc0ff */
[----:B------:R-:W-:Y:S01]  /*6b00*/  BSSY B0, `(.L_x_112) ;  /* 0x000000e000007945 */ /* 0x000fe20003800000 */
[----:B------:R-:W-:Y:S01]  /*6b10*/  ISETP.NE.AND P1, PT, R64, RZ, PT ;  /* 0x000000ff4000720c */ /* 0x000fe20003f25270 */
[----:B------:R-:W-:Y:S01]  /*6b20*/  @P5 VIADD R4, R63, 0x210 ;  /* 0x000002103f045836 */ /* 0x000fe20000000000 */
[----:B------:R-:W-:Y:S01]  /*6b30*/  PLOP3.LUT P0, PT, PT, PT, PT, 0x8, 0x80 ;  /* 0x000000000080781c */ /* 0x000fe20003f0e170 */
[----:B------:R-:W-:Y:S01]  /*6b40*/  IMAD.MOV.U32 R39, RZ, RZ, RZ ;  /* 0x000000ffff277224 */ /* 0x000fe200078e00ff */
[----:B------:R-:W-:Y:S02]  /*6b50*/  @P5 PLOP3.LUT P0, PT, P6, PT, PT, 0x80, 0x8 ;  /* 0x000000000008581c */ /* 0x000fe4000370f070 */
[----:B------:R-:W-:Y:S02]  /*6b60*/  CS2R R36, SRZ ;  /* 0x0000000000247805 */ /* 0x000fe4000001ff00 */
[----:B------:R-:W-:Y:S02]  /*6b70*/  CS2R R30, SRZ ;  /* 0x00000000001e7805 */ /* 0x000fe4000001ff00 */
[----:B------:R-:W-:Y:S07]  /*6b80*/  CS2R R28, SRZ ;  /* 0x00000000001c7805 */ /* 0x000fee000001ff00 */
[----:B------:R-:W-:Y:S01]  /*6b90*/  @P0 VIADD R4, R2, 0xfffffff0 ;  /* 0xfffffff002040836 */ /* 0x000fe20000000000 */
[----:B------:R-:W-:Y:S06]  /*6ba0*/  @P1 BRA `(.L_x_113) ;  /* 0x00000000000c1947 */ /* 0x000fec0003800000 */
[----:B------:R-:W-:Y:S04]  /*6bb0*/  SHF.L.U32 R3, R60, 0x1f, RZ ;  /* 0x0000001f3c037819 */ /* 0x000fe800000006ff */
[----:B------:R-:W1:Y:S02]  /*6bc0*/  SYNCS.PHASECHK.TRANS64.TRYWAIT P0, [UR43+0x60], R3 ;  /* 0x00006003ff0075a7 */ /* 0x000e64000800112b */
[----:B-1----:R-:W-:Y:S05]  /*6bd0*/  @!P0 BRA `(.L_x_114) ;  /* 0x0000003000808947 */ /* 0x002fea0003800000 */
.L_x_113:
[----:B------:R-:W-:Y:S05]  /*6be0*/  BSYNC B0 ;  /* 0x0000000000007941 */ /* 0x000fea0003800000 */
.L_x_112:
[----:B------:R-:W-:Y:S01]  /*6bf0*/  ISETP.NE.AND P0, PT, R65, RZ, PT ;  /* 0x000000ff4100720c */ /* 0x000fe20003f05270 */
[----:B------:R-:W-:Y:S11]  /*6c00*/  HFMA2 R26, -RZ, RZ, 0, 5.9604644775390625e-08 ;  /* 0x00000001ff1a7431 */ /* 0x000ff600000001ff */
[----:B------:R-:W-:Y:S01]  /*6c10*/  @!UPT UIADD3 URZ, UPT, UPT, URZ, URZ, URZ ;  /* 0x000000fffffff290 */ /* 0x000fe2000fffe0ff */
[----:B------:R2:W1:Y:S04]  /*6c20*/  @P0 LDS.128 R36, [R4] ;  /* 0x0000000004240984 */ /* 0x0004680000000c00 */
[----:B------:R2:W1:Y:S02]  /*6c30*/  @P0 LDS.128 R28, [R57+UR43+0x200] ;  /* 0x0002002b391c0984 */ /* 0x0004640008000c00 */
.L_x_111:
[----:B------:R-:W-:Y:S05]  /*6c40*/  BSYNC B1 ;  /* 0x0000000000017941 */ /* 0x000fea0003800000 */
.L_x_110:
[----:B-1----:R-:W-:Y:S04]  /*6c50*/  SHF.R.U32.HI R2, RZ, 0x15, R25 ;  /* 0x00000015ff027819 */ /* 0x002fe80000011619 */
[----:B------:R-:W-:Y:S01]  /*6c60*/  LOP3.LUT P0, RZ, R2, 0x3, R51, 0x48, !PT ;  /* 0x0000000302ff7812 */ /* 0x000fe20007804833 */
[----:B------:R-:W-:Y:S01]  /*6c70*/  @!UPT UIADD3 URZ, UPT, UPT, URZ, URZ, URZ ;  /* 0x000000fffffff290 */ /* 0x000fe2000fffe0ff */
[----:B---3--:R-:W-:Y:S11]  /*6c80*/  @P2 BRA `(.L_x_115) ;  /* 0x0000000000082947 */ /* 0x008ff60003800000 */
[----:B------:R-:W1:Y:S02]  /*6c90*/  SYNCS.PHASECHK.TRANS64.TRYWAIT P1, [R54+URZ+0xd0], R0 ;  /* 0x0000d000360075a7 */ /* 0x000e6400080211ff */
[----:B-1----:R-:W-:Y:S05]  /*6ca0*/  @!P1 BRA `(.L_x_116) ;  /* 0x0000003000649947 */ /* 0x002fea0003800000 */
.L_x_115:
[----:B------:R-:W-:Y:S05]  /*6cb0*/  @!P0 BRA `(.L_x_117) ;  /* 0x0000000000408947 */ /* 0x000fea0003800000 */
[----:B------:R-:W3:Y:S01]  /*6cc0*/  LDCU.64 UR8, c[0x4][0x70] ;  /* 0x01000e00ff0877ac */ /* 0x000ee20008000a00 */
[----:B------:R-:W-:Y:S01]  /*6cd0*/  MOV R3, 0x0 ;  /* 0x0000000000037802 */ /* 0x000fe20000000f00 */
[----:B------:R-:W-:Y:S02]  /*6ce0*/  HFMA2 R12, -RZ, RZ, 0, 5.9604644775390625e-08 ;  /* 0x00000001ff0c7431 */ /* 0x000fe400000001ff */
[----:B------:R-:W-:Y:S02]  /*6cf0*/  IMAD.MOV.U32 R8, RZ, RZ, 0x192 ;  /* 0x00000192ff087424 */ /* 0x000fe400078e00ff */
[----:B------:R-:W-:Y:S01]  /*6d00*/  IMAD.MOV.U32 R13, RZ, RZ, RZ ;  /* 0x000000ffff0d7224 */ /* 0x000fe200078e00ff */
[----:B------:R-:W5:Y:S01]  /*6d10*/  LDCU.64 UR6, c[0x4][0x78] ;  /* 0x01000f00ff0677ac */ /* 0x000f620008000a00 */
[----:B------:R-:W1:Y:S01]  /*6d20*/  LDC.64 R2, c[0x4][R3] ;  /* 0x0100000003027b82 */ /* 0x000e620000000a00 */
[----:B------:R-:W4:Y:S01]  /*6d30*/  LDCU.64 UR4, c[0x4][0x10] ;  /* 0x01000200ff0477ac */ /* 0x000f220008000a00 */
[----:B---3--:R-:W-:Y:S01]  /*6d40*/  MOV R5, UR9 ;  /* 0x0000000900057c02 */ /* 0x008fe20008000f00 */
[----:B--2---:R-:W-:Y:S01]  /*6d50*/  IMAD.U32 R4, RZ, RZ, UR8 ;  /* 0x00000008ff047e24 */ /* 0x004fe2000f8e00ff */
[----:B-----5:R-:W-:Y:S01]  /*6d60*/  MOV R7, UR7 ;  /* 0x0000000700077c02 */ /* 0x020fe20008000f00 */
[----:B------:R-:W-:Y:S01]  /*6d70*/  IMAD.U32 R6, RZ, RZ, UR6 ;  /* 0x00000006ff067e24 */ /* 0x000fe2000f8e00ff */
[----:B----4-:R-:W-:Y:S01]  /*6d80*/  MOV R11, UR5 ;  /* 0x00000005000b7c02 */ /* 0x010fe20008000f00 */
[----:B------:R-:W-:Y:S02]  /*6d90*/  IMAD.U32 R10, RZ, RZ, UR4 ;  /* 0x00000004ff0a7e24 */ /* 0x000fe4000f8e00ff */
[----:B------:R-:W-:Y:S07]  /*6da0*/  LEPC R20, `(.L_x_117) ;  /* 0x000000001014794e */ /* 0x000fee0000000000 */
[----:B-1----:R-:W-:Y:S05]  /*6db0*/  CALL.ABS.NOINC R2 ;  /* 0x0000000002007343 */ /* 0x002fea0003c00000 */
.L_x_117:
[----:B------:R-:W-:Y:S05]  /*6dc0*/  WARPSYNC.ALL ;  /* 0x0000000000007948 */ /* 0x000fea0003800000 */
[----:B------:R-:W-:Y:S01]  /*6dd0*/  R2UR UR4, R25 ;  /* 0x00000000190472ca */ /* 0x000fe200000e0000 */
[--C-:B------:R-:W-:Y:S01]  /*6de0*/  HADD2.F32 R3, -RZ, R28.reuse.H0_H0 ;  /* 0x2000001cff037230 */ /* 0x100fe20000004100 */
[----:B------:R-:W-:Y:S01]  /*6df0*/  MOV R66, 0x10 ;  /* 0x0000001000427802 */ /* 0x000fe20000000f00 */
[--C-:B------:R-:W-:Y:S01]  /*6e00*/  HADD2.F32 R20, -RZ, R29.reuse.H0_H0 ;  /* 0x2000001dff147230 */ /* 0x100fe20000004100 */
[----:B------:R-:W-:Y:S01]  /*6e10*/  LOP3.LUT P6, RZ, R49, 0x40, RZ, 0xc0, !PT ;  /* 0x0000004031ff7812 */ /* 0x000fe200078cc0ff */
[----:B------:R-:W-:Y:S01]  /*6e20*/  HADD2.F32 R21, -RZ, R29.H1_H1 ;  /* 0x3000001dff157230 */ /* 0x000fe20000004100 */
[----:B------:R-:W-:Y:S01]  /*6e30*/  ISETP.NE.AND P0, PT, R61, RZ, PT ;  /* 0x000000ff3d00720c */ /* 0x000fe20003f05270 */
[----:B------:R-:W-:Y:S01]  /*6e40*/  BSSY.RECONVERGENT B0, `(.L_x_118) ;  /* 0x0000052000007945 */ /* 0x000fe20003800200 */
[----:B------:R-:W-:Y:S04]  /*6e50*/  SEL R66, R66, 0xfffffff0, !P6 ;  /* 0xfffffff042427807 */ /* 0x000fe80007000000 */
[----:B------:R-:W-:Y:S01]  /*6e60*/  IADD3 R63, PT, PT, R63, R66, RZ ;  /* 0x000000423f3f7210 */ /* 0x000fe20007ffe0ff */
[----:B--2---:R-:W1:Y:S02]  /*6e70*/  LDTM.x16 R4, tmem[UR4] ;  /* 0x00000004000479ee */ /* 0x004e640008240000 */
[C---:B-1--4-:R-:W-:Y:S01]  /*6e80*/  FMUL R0, R24.reuse, R4 ;  /* 0x0000000418007220 */ /* 0x052fe20000400000 */
[----:B------:R-:W-:Y:S02]  /*6e90*/  HADD2.F32 R4, -RZ, R28.H1_H1 ;  /* 0x3000001cff047230 */ /* 0x000fe40000004100 */
[C---:B------:R-:W-:Y:S01]  /*6ea0*/  FMUL R2, R24.reuse, R5 ;  /* 0x0000000518027220 */ /* 0x040fe20000400000 */
[C---:B------:R-:W-:Y:S01]  /*6eb0*/  FMUL R7, R24.reuse, R7 ;  /* 0x0000000718077220 */ /* 0x040fe20000400000 */
[C---:B------:R-:W-:Y:S01]  /*6ec0*/  FFMA R0, R27.reuse, R3, R0 ;  /* 0x000000031b007223 */ /* 0x040fe20000000000 */
[C---:B------:R-:W-:Y:S01]  /*6ed0*/  FMUL R3, R24.reuse, R6 ;  /* 0x0000000618037220 */ /* 0x040fe20000400000 */
[C---:B------:R-:W-:Y:S01]  /*6ee0*/  FFMA R2, R27.reuse, R4, R2 ;  /* 0x000000041b027223 */ /* 0x040fe20000000002 */
[C---:B------:R-:W-:Y:S01]  /*6ef0*/  FMUL R4, R24.reuse, R8 ;  /* 0x0000000818047220 */ /* 0x040fe20000400000 */
[C---:B------:R-:W-:Y:S01]  /*6f00*/  FMUL R8, R24.reuse, R12 ;  /* 0x0000000c18087220 */ /* 0x040fe20000400000 */
[----:B------:R-:W-:Y:S01]  /*6f10*/  FMUL R12, R24, R16 ;  /* 0x00000010180c7220 */ /* 0x000fe20000400000 */
[--C-:B------:R-:W-:Y:S01]  /*6f20*/  HADD2.F32 R16, -RZ, R30.reuse.H0_H0 ;  /* 0x2000001eff107230 */ /* 0x100fe20000004100 */
[----:B------:R-:W-:Y:S01]  /*6f30*/  F2FP.F16.F32.PACK_AB R32, R2, R0 ;  /* 0x000000000220723e */ /* 0x000fe200000000ff */
[----:B------:R-:W-:Y:S02]  /*6f40*/  HADD2.F32 R0, -RZ, R30.H1_H1 ;  /* 0x3000001eff007230 */ /* 0x000fe40000004100 */
[C---:B------:R-:W-:Y:S01]  /*6f50*/  FMUL R5, R24.reuse, R9 ;  /* 0x0000000918057220 */ /* 0x040fe20000400000 */
[C---:B------:R-:W-:Y:S01]  /*6f60*/  FFMA R3, R27.reuse, R20, R3 ;  /* 0x000000141b037223 */ /* 0x040fe20000000003 */
[C---:B------:R-:W-:Y:S01]  /*6f70*/  FFMA R7, R27.reuse, R21, R7 ;  /* 0x000000151b077223 */ /* 0x040fe20000000007 */
[--C-:B------:R-:W-:Y:S02]  /*6f80*/  HADD2.F32 R2, -RZ, R31.reuse.H0_H0 ;  /* 0x2000001fff027230 */ /* 0x100fe40000004100 */
[C---:B------:R-:W-:Y:S01]  /*6f90*/  FFMA R4, R27.reuse, R16, R4 ;  /* 0x000000101b047223 */ /* 0x040fe20000000004 */
[C---:B------:R-:W-:Y:S01]  /*6fa0*/  FMUL R6, R24.reuse, R10 ;  /* 0x0000000a18067220 */ /* 0x040fe20000400000 */
[C---:B------:R-:W-:Y:S01]  /*6fb0*/  FFMA R5, R27.reuse, R0, R5 ;  /* 0x000000001b057223 */ /* 0x040fe20000000005 */
[----:B------:R-:W-:Y:S02]  /*6fc0*/  HADD2.F32 R16, -RZ, R31.H1_H1 ;  /* 0x3000001fff107230 */ /* 0x000fe40000004100 */
[C---:B------:R-:W-:Y:S01]  /*6fd0*/  FMUL R11, R24.reuse, R11 ;  /* 0x0000000b180b7220 */ /* 0x040fe20000400000 */
[--C-:B------:R-:W-:Y:S02]  /*6fe0*/  HADD2.F32 R0, -RZ, R36.reuse.H0_H0 ;  /* 0x20000024ff007230 */ /* 0x100fe40000004100 */
[----:B------:R-:W-:Y:S01]  /*6ff0*/  FFMA R6, R27, R2, R6 ;  /* 0x000000021b067223 */ /* 0x000fe20000000006 */
[----:B------:R-:W-:Y:S01]  /*7000*/  F2FP.F16.F32.PACK_AB R33, R7, R3 ;  /* 0x000000030721723e */ /* 0x000fe200000000ff */
[----:B------:R-:W-:Y:S02]  /*7010*/  HADD2.F32 R2, -RZ, R36.H1_H1 ;  /* 0x30000024ff027230 */ /* 0x000fe40000004100 */
[C---:B------:R-:W-:Y:S01]  /*7020*/  FFMA R11, R27.reuse, R16, R11 ;  /* 0x000000101b0b7223 */ /* 0x040fe2000000000b */
[C---:B------:R-:W-:Y:S01]  /*7030*/  FMUL R9, R24.reuse, R13 ;  /* 0x0000000d18097220 */ /* 0x040fe20000400000 */
[--C-:B------:R-:W-:Y:S02]  /*7040*/  HADD2.F32 R3, -RZ, R37.reuse.H0_H0 ;  /* 0x20000025ff037230 */ /* 0x100fe40000004100 */
[C---:B------:R-:W-:Y:S01]  /*7050*/  FFMA R8, R27.reuse, R0, R8 ;  /* 0x000000001b087223 */ /* 0x040fe20000000008 */
[C---:B------:R-:W-:Y:S01]  /*7060*/  FMUL R10, R24.reuse, R14 ;  /* 0x0000000e180a7220 */ /* 0x040fe20000400000 */
[----:B------:R-:W-:Y:S02]  /*7070*/  HADD2.F32 R0, -RZ, R37.H1_H1 ;  /* 0x30000025ff007230 */ /* 0x000fe40000004100 */
[C---:B------:R-:W-:Y:S01]  /*7080*/  FMUL R15, R24.reuse, R15 ;  /* 0x0000000f180f7220 */ /* 0x040fe20000400000 */
[C---:B------:R-:W-:Y:S01]  /*7090*/  FFMA R9, R27.reuse, R2, R9 ;  /* 0x000000021b097223 */ /* 0x040fe20000000009 */
[----:B------:R-:W-:Y:S01]  /*70a0*/  FFMA R10, R27, R3, R10 ;  /* 0x000000031b0a7223 */ /* 0x000fe2000000000a */
[--C-:B------:R-:W-:Y:S01]  /*70b0*/  HADD2.F32 R2, -RZ, R38.reuse.H0_H0 ;  /* 0x20000026ff027230 */ /* 0x100fe20000004100 */
[----:B------:R-:W-:Y:S01]  /*70c0*/  F2FP.F16.F32.PACK_AB R34, R5, R4 ;  /* 0x000000040522723e */ /* 0x000fe200000000ff */
[----:B------:R-:W-:Y:S02]  /*70d0*/  HADD2.F32 R3, -RZ, R38.H1_H1 ;  /* 0x30000026ff037230 */ /* 0x000fe40000004100 */
[----:B------:R-:W-:Y:S01]  /*70e0*/  FFMA R15, R27, R0, R15 ;  /* 0x000000001b0f7223 */ /* 0x000fe2000000000f */
[C---:B------:R-:W-:Y:S01]  /*70f0*/  FMUL R13, R24.reuse, R17 ;  /* 0x00000011180d7220 */ /* 0x040fe20000400000 */
[--C-:B------:R-:W-:Y:S02]  /*7100*/  HADD2.F32 R4, -RZ, R39.reuse.H0_H0 ;  /* 0x20000027ff047230 */ /* 0x100fe40000004100 */
[C---:B------:R-:W-:Y:S01]  /*7110*/  FMUL R14, R24.reuse, R18 ;  /* 0x00000012180e7220 */ /* 0x040fe20000400000 */
[----:B------:R-:W-:Y:S02]  /*7120*/  HADD2.F32 R0, -RZ, R39.H1_H1 ;  /* 0x30000027ff007230 */ /* 0x000fe40000004100 */
[----:B------:R-:W-:Y:S01]  /*7130*/  FMUL R19, R24, R19 ;  /* 0x0000001318137220 */ /* 0x000fe20000400000 */
[----:B------:R-:W-:Y:S01]  /*7140*/  F2FP.F16.F32.PACK_AB R35, R11, R6 ;  /* 0x000000060b23723e */ /* 0x000fe200000000ff */
[C---:B------:R-:W-:Y:S01]  /*7150*/  FFMA R12, R27.reuse, R2, R12 ;  /* 0x000000021b0c7223 */ /* 0x040fe2000000000c */
[C---:B------:R-:W-:Y:S01]  /*7160*/  FFMA R13, R27.reuse, R3, R13 ;  /* 0x000000031b0d7223 */ /* 0x040fe2000000000d */
[C---:B------:R-:W-:Y:S01]  /*7170*/  FFMA R14, R27.reuse, R4, R14 ;  /* 0x000000041b0e7223 */ /* 0x040fe2000000000e */
[----:B------:R-:W-:Y:S01]  /*7180*/  FFMA R19, R27, R0, R19 ;  /* 0x000000001b137223 */ /* 0x000fe20000000013 */
[----:B------:R1:W-:Y:S01]  /*7190*/  STS.128 [R57+UR43+0x200], R32 ;  /* 0x0002002039007988 */ /* 0x0003e20008000c2b */
[----:B------:R-:W-:Y:S02]  /*71a0*/  F2FP.F16.F32.PACK_AB R8, R9, R8 ;  /* 0x000000080908723e */ /* 0x000fe400000000ff */
[----:B------:R-:W-:Y:S02]  /*71b0*/  F2FP.F16.F32.PACK_AB R9, R15, R10 ;  /* 0x0000000a0f09723e */ /* 0x000fe400000000ff */
[----:B------:R-:W-:Y:S02]  /*71c0*/  F2FP.F16.F32.PACK_AB R10, R13, R12 ;  /* 0x0000000c0d0a723e */ /* 0x000fe400000000ff */
[----:B------:R-:W-:Y:S05]  /*71d0*/  F2FP.F16.F32.PACK_AB R11, R19, R14 ;  /* 0x0000000e130b723e */ /* 0x000fea00000000ff */
[----:B------:R1:W-:Y:S01]  /*71e0*/  STS.128 [R63+0x200], R8 ;  /* 0x000200083f007388 */ /* 0x0003e20000000c00 */
[----:B------:R-:W-:Y:S01]  /*71f0*/  @!PT LDS RZ, [RZ] ;  /* 0x00000000fffff984 */ /* 0x000fe20000000800 */
[----:B------:R-:W-:Y:S01]  /*7200*/  @!PT LDS RZ, [RZ] ;  /* 0x00000000fffff984 */ /* 0x000fe20000000800 */
[----:B------:R-:W-:Y:S01]  /*7210*/  @!PT LDS RZ, [RZ] ;  /* 0x00000000fffff984 */ /* 0x000fe20000000800 */
[----:B------:R-:W-:Y:S01]  /*7220*/  @!PT LDS RZ, [RZ] ;  /* 0x00000000fffff984 */ /* 0x000fe20000000800 */
[----:B------:R2:W-:Y:S07]  /*7230*/  MEMBAR.ALL.CTA ;  /* 0x0000000000007992 */ /* 0x0005ee0000008000 */
[----:B--2---:R-:W2:Y:S02]  /*7240*/  FENCE.VIEW.ASYNC.S ;  /* 0x00000000000073c6 */ /* 0x004ea40000000000 */
[----:B--2---:R-:W-:Y:S06]  /*7250*/  BAR.SYNC.DEFER_BLOCKING 0x1, 0x80 ;  /* 0x0042000000007b1d */ /* 0x004fec0000010000 */
[----:B------:R-:W-:Y:S05]  /*7260*/  @P0 BRA `(.L_x_119) ;  /* 0x00000000003c0947 */ /* 0x000fea0003800000 */
[----:B------:R-:W2:Y:S01]  /*7270*/  LDCU.64 UR6, c[0x0][0x348] ;  /* 0x00006900ff0677ac */ /* 0x000ea20008000a00 */
[----:B------:R-:W-:Y:S01]  /*7280*/  UIADD3 UR4, UPT, UPT, UR43, 0x200, URZ ;  /* 0x000002002b047890 */ /* 0x000fe2000fffe0ff */
[----:B------:R-:W-:Y:S01]  /*7290*/  UMOV UR51, UR36 ;  /* 0x0000002400337c82 */ /* 0x000fe20008000000 */
[----:B------:R-:W-:Y:S02]  /*72a0*/  UIADD3 UR9, UPT, UPT, UR49, 0x40, URZ ;  /* 0x0000004031097890 */ /* 0x000fe4000fffe0ff */
[----:B------:R-:W-:Y:S02]  /*72b0*/  UIADD3 UR8, UPT, UPT, UR43, 0xa00, URZ ;  /* 0x00000a002b087890 */ /* 0x000fe4000fffe0ff */
[----:B------:R-:W-:Y:S01]  /*72c0*/  MOV R53, UR4 ;  /* 0x0000000400357c02 */ /* 0x000fe20008000f00 */
[----:B------:R-:W-:Y:S01]  /*72d0*/  UMOV UR10, UR50 ;  /* 0x00000032000a7c82 */ /* 0x000fe20008000000 */
[----:B------:R-:W-:Y:S02]  /*72e0*/  UMOV UR11, UR36 ;  /* 0x00000024000b7c82 */ /* 0x000fe40008000000 */
[----:B------:R-:W-:Y:S01]  /*72f0*/  R2UR UR48, R53 ;  /* 0x00000000353072ca */ /* 0x000fe200000e0000 */
[----:B--2---:R-:W-:Y:S04]  /*7300*/  UIADD3 UR4, UP0, UPT, UR6, 0x680, URZ ;  /* 0x0000068006047890 */ /* 0x004fe8000ff1e0ff */
[----:B------:R-:W-:Y:S09]  /*7310*/  UIADD3.X UR5, UPT, UPT, URZ, UR7, URZ, UP0, !UPT ;  /* 0x00000007ff057290 */ /* 0x000ff200087fe4ff */
[----:B------:R2:W-:Y:S01]  /*7320*/  UTMASTG.3D [UR48], [UR4] ;  /* 0x00000030040073b5 */ /* 0x0005e20008010000 */
[----:B------:R2:W-:Y:S01]  /*7330*/  UTMASTG.3D [UR8], [UR4] ;  /* 0x00000008040073b5 */ /* 0x0005e20008010000 */
[----:B------:R0:W-:Y:S01]  /*7340*/  UTMACMDFLUSH ;  /* 0x00000000000079b7 */ /* 0x0001e20000000000 */
[----:B--2---:R-:W-:Y:S04]  /*7350*/  DEPBAR.LE SB0, 0x1 ;  /* 0x000080400000791a */ /* 0x004fe80000000000 */
.L_x_119:
[----:B------:R-:W-:Y:S05]  /*7360*/  BSYNC.RECONVERGENT B0 ;  /* 0x0000000000007941 */ /* 0x000fea0003800200 */
.L_x_118:
[----:B------:R-:W-:Y:S01]  /*7370*/  BAR.SYNC.DEFER_BLOCKING 0x1, 0x80 ;  /* 0x0042000000007b1d */ /* 0x000fe20000010000 */
[----:B------:R-:W-:Y:S01]  /*7380*/  ISETP.NE.AND P1, PT, R62, RZ, PT ;  /* 0x000000ff3e00720c */ /* 0x000fe20003f25270 */
[----:B------:R-:W-:Y:S01]  /*7390*/  UISETP.NE.AND UP0, UPT, UR52, URZ, UPT ;  /* 0x000000ff3400728c */ /* 0x000fe2000bf05270 */
[----:B------:R-:W-:Y:S11]  /*73a0*/  LEA R2, R26, UR43, 0x3 ;  /* 0x0000002b1a027c11 */ /* 0x000ff6000f8e18ff */
[----:B------:R-:W-:Y:S01]  /*73b0*/  @P1 SHF.L.U32 R3, R60, 0x1f, RZ ;  /* 0x0000001f3c031819 */ /* 0x000fe200000006ff */
[----:B------:R-:W-:Y:S06]  /*73c0*/  BRA.U !UP0, `(.L_x_120) ;  /* 0x0000000108247547 */ /* 0x000fec000b800000 */
[----:B------:R-:W-:Y:S01]  /*73d0*/  IMAD.U32 R4, RZ, RZ, UR46 ;  /* 0x0000002eff047e24 */ /* 0x000fe2000f8e00ff */
[----:B------:R-:W-:Y:S01]  /*73e0*/  MOV R0, UR47 ;  /* 0x0000002f00007c02 */ /* 0x000fe20008000f00 */
[----:B------:R-:W-:Y:S03]  /*73f0*/  UIADD3 UR4, UPT, UPT, UR46, 0x1, URZ ;  /* 0x000000012e047890 */ /* 0x000fe6000fffe0ff */
[----:B------:R-:W-:Y:S01]  /*7400*/  @P1 LEA R4, R4, UR43, 0x3 ;  /* 0x0000002b04041c11 */ /* 0x000fe2000f8e18ff */
[----:B------:R-:W-:Y:S04]  /*7410*/  UISETP.NE.AND UP0, UPT, UR4, 0x4, UPT ;  /* 0x000000040400788c */ /* 0x000fe8000bf05270 */
[----:B------:R-:W-:Y:S01]  /*7420*/  @P1 VIADD R4, R4, 0x80 ;  /* 0x0000008004041836 */ /* 0x000fe20000000000 */
[----:B------:R-:W-:Y:S04]  /*7430*/  USEL UR46, UR4, URZ, UP0 ;  /* 0x000000ff042e7287 */ /* 0x000fe80008000000 */
[----:B------:R-:W-:Y:S04]  /*7440*/  @P1 PRMT R0, R0, 0x654, R4 ;  /* 0x0000065400001816 */ /* 0x000fe80000000004 */
[----:B------:R2:W-:Y:S04]  /*7450*/  @P1 SYNCS.ARRIVE.TRANS64.RED.A1T0 RZ, [R0+URZ], RZ ;  /* 0x000000ff00ff19a7 */ /* 0x0005e800081004ff */
.L_x_120:
[----:B------:R-:W3:Y:S01]  /*7460*/  @P1 SYNCS.PHASECHK.TRANS64.TRYWAIT P0, [R2+URZ+0x60], R3 ;  /* 0x00006003020015a7 */ /* 0x000ee200080011ff */
[----:B------:R-:W-:Y:S01]  /*7470*/  BSSY B1, `(.L_x_121) ;  /* 0x0000012000017945 */ /* 0x000fe20003800000 */
[----:B---3--:R-:W-:Y:S03]  /*7480*/  @P1 SEL R64, RZ, 0x1, !P0 ;  /* 0x00000001ff401807 */ /* 0x008fe60004000000 */
[----:B------:R-:W-:Y:S05]  /*7490*/  @!P1 BRA `(.L_x_122) ;  /* 0x00000000003c9947 */ /* 0x000fea0003800000 */
[----:B------:R-:W-:Y:S01]  /*74a0*/  ISETP.NE.AND P1, PT, R65, RZ, PT ;  /* 0x000000ff4100720c */ /* 0x000fe20003f25270 */
[----:B------:R-:W-:Y:S01]  /*74b0*/  BSSY B0, `(.L_x_123) ;  /* 0x0000009000007945 */ /* 0x000fe20003800000 */
[----:B------:R-:W-:Y:S11]  /*74c0*/  ISETP.NE.AND P0, PT, R64, RZ, PT ;  /* 0x000000ff4000720c */ /* 0x000ff60003f05270 */
[----:B------:R-:W-:Y:S05]  /*74d0*/  @P1 IMAD R4, R26, 0x1000, R57 ;  /* 0x000010001a041824 */ /* 0x000fea00078e0239 */
[----:B------:R-:W-:Y:S05]  /*74e0*/  @P1 IADD3 R3, PT, PT, R4, UR43, RZ ;  /* 0x0000002b04031c10 */ /* 0x000fea000fffe0ff */
[----:B------:R-:W-:Y:S01]  /*74f0*/  @P1 IMAD.IADD R3, R66, 0x1, R3 ;  /* 0x0000000142031824 */ /* 0x000fe200078e0203 */
[----:B------:R-:W-:Y:S06]  /*7500*/  @P0 BRA `(.L_x_124) ;  /* 0x00000000000c0947 */ /* 0x000fec0003800000 */
[----:B--2---:R-:W-:Y:S04]  /*7510*/  SHF.L.U32 R0, R60, 0x1f, RZ ;  /* 0x0000001f3c007819 */ /* 0x004fe800000006ff */
[----:B------:R-:W2:Y:S02]  /*7520*/  SYNCS.PHASECHK.TRANS64.TRYWAIT P0, [R2+URZ+0x60], R0 ;  /* 0x00006000020075a7 */ /* 0x000ea400080011ff */
[----:B--2---:R-:W-:Y:S05]  /*7530*/  @!P0 BRA `(.L_x_125) ;  /* 0x0000002800548947 */ /* 0x004fea0003800000 */
.L_x_124:
[----:B------:R-:W-:Y:S05]  /*7540*/  BSYNC B0 ;  /* 0x0000000000007941 */ /* 0x000fea0003800000 */
.L_x_123:
[----:B------:R-:W-:Y:S02]  /*7550*/  ISETP.NE.AND P0, PT, R65, RZ, PT ;  /* 0x000000ff4100720c */ /* 0x000fe40003f05270 */
[----:B------:R-:W-:Y:S11]  /*7560*/  IADD3 R26, PT, PT, R26, 0x1, RZ ;  /* 0x000000011a1a7810 */ /* 0x000ff60007ffe0ff */
[----:B------:R3:W4:Y:S04]  /*7570*/  @P0 LDS.128 R28, [R4+UR43+0x200] ;  /* 0x0002002b041c0984 */ /* 0x0007280008000c00 */
[----:B------:R3:W1:Y:S02]  /*7580*/  @P0 LDS.128 R36, [R3+0x200] ;  /* 0x0002000003240984 */ /* 0x0006640000000c00 */
.L_x_122:
[----:B------:R-:W-:Y:S05]  /*7590*/  BSYNC B1 ;  /* 0x0000000000017941 */ /* 0x000fea0003800000 */
.L_x_121:
[----:B--2---:R-:W-:Y:S05]  /*75a0*/  VIADD R0, R25, 0x10 ;  /* 0x0000001019007836 */ /* 0x004fea0000000000 */
[----:B------:R-:W-:Y:S04]  /*75b0*/  SHF.R.U32.HI R0, RZ, 0x15, R0 ;  /* 0x00000015ff007819 */ /* 0x000fe80000011600 */
[----:B------:R-:W-:Y:S11]  /*75c0*/  LOP3.LUT P0, RZ, R0, 0x3, R51, 0x48, !PT ;  /* 0x0000000300ff7812 */ /* 0x000ff60007804833 */
[----:B------:R-:W-:Y:S02]  /*75d0*/  @!UPT UIADD3 URZ, UPT, UPT, URZ, URZ, URZ ;  /* 0x000000fffffff290 */ /* 0x000fe4000fffe0ff */
[----:B------:R-:W-:Y:S05]  /*75e0*/  @!P0 BRA `(.L_x_126) ;  /* 0x0000000000408947 */ /* 0x000fea0003800000 */
[----:B------:R-:W2:Y:S01]  /*75f0*/  LDCU.64 UR8, c[0x4][0x70] ;  /* 0x01000e00ff0877ac */ /* 0x000ea20008000a00 */
[----:B---3--:R-:W-:Y:S01]  /*7600*/  MOV R3, 0x0 ;  /* 0x0000000000037802 */ /* 0x008fe20000000f00 */
[----:B------:R-:W-:Y:S02]  /*7610*/  HFMA2 R12, -RZ, RZ, 0, 5.9604644775390625e-08 ;  /* 0x00000001ff0c7431 */ /* 0x000fe400000001ff */
[----:B-1----:R-:W-:Y:S02]  /*7620*/  IMAD.MOV.U32 R8, RZ, RZ, 0x192 ;  /* 0x00000192ff087424 */ /* 0x002fe400078e00ff */
[----:B------:R-:W-:Y:S01]  /*7630*/  IMAD.MOV.U32 R13, RZ, RZ, RZ ;  /* 0x000000ffff0d7224 */ /* 0x000fe200078e00ff */
[----:B------:R-:W1:Y:S01]  /*7640*/  LDCU.64 UR6, c[0x4][0x78] ;  /* 0x01000f00ff0677ac */ /* 0x000e620008000a00 */
[----:B------:R-:W3:Y:S01]  /*7650*/  LDC.64 R2, c[0x4][R3] ;  /* 0x0100000003027b82 */ /* 0x000ee20000000a00 */
[----:B------:R-:W5:Y:S01]  /*7660*/  LDCU.64 UR4, c[0x4][0x10] ;  /* 0x01000200ff0477ac */ /* 0x000f620008000a00 */
[----:B--2---:R-:W-:Y:S01]  /*7670*/  MOV R5, UR9 ;  /* 0x0000000900057c02 */ /* 0x004fe20008000f00 */
[----:B------:R-:W-:Y:S01]  /*7680*/  IMAD.U32 R4, RZ, RZ, UR8 ;  /* 0x00000008ff047e24 */ /* 0x000fe2000f8e00ff */
[----:B-1----:R-:W-:Y:S01]  /*7690*/  MOV R7, UR7 ;  /* 0x0000000700077c02 */ /* 0x002fe20008000f00 */
[----:B------:R-:W-:Y:S01]  /*76a0*/  IMAD.U32 R6, RZ, RZ, UR6 ;  /* 0x00000006ff067e24 */ /* 0x000fe2000f8e00ff */
[----:B-----5:R-:W-:Y:S01]  /*76b0*/  MOV R11, UR5 ;  /* 0x00000005000b7c02 */ /* 0x020fe20008000f00 */
[----:B------:R-:W-:Y:S02]  /*76c0*/  IMAD.U32 R10, RZ, RZ, UR4 ;  /* 0x00000004ff0a7e24 */ /* 0x000fe4000f8e00ff */
[----:B------:R-:W-:Y:S07]  /*76d0*/  LEPC R20, `(.L_x_126) ;  /* 0x000000001014794e */ /* 0x000fee0000000000 */
[----:B---34-:R-:W-:Y:S05]  /*76e0*/  CALL.ABS.NOINC R2 ;  /* 0x0000000002007343 */ /* 0x018fea0003c00000 */
.L_x_126:
[----:B------:R-:W-:Y:S01]  /*76f0*/  ISETP.NE.AND P6, PT, R62, RZ, PT ;  /* 0x000000ff3e00720c */ /* 0x000fe20003fc5270 */
[----:B------:R-:W-:Y:S05]  /*7700*/  WARPSYNC.ALL ;  /* 0x0000000000007948 */ /* 0x000fea0003800000 */
[----:B------:R-:W-:Y:S01]  /*7710*/  R2UR UR4, R25 ;  /* 0x00000000190472ca */ /* 0x000fe200000e0000 */
[----:B---34-:R-:W-:Y:S01]  /*7720*/  HADD2.F32 R3, -RZ, R28.H0_H0 ;  /* 0x2000001cff037230 */ /* 0x018fe20000004100 */
[----:B------:R-:W-:Y:S01]  /*7730*/  ISETP.NE.AND P0, PT, R61, RZ, PT ;  /* 0x000000ff3d00720c */ /* 0x000fe20003f05270 */
[----:B------:R-:W-:Y:S01]  /*7740*/  HADD2.F32 R20, -RZ, R30.H0_H0 ;  /* 0x2000001eff147230 */ /* 0x000fe20000004100 */
[----:B------:R-:W-:Y:S09]  /*7750*/  BSSY.RECONVERGENT B0, `(.L_x_127) ;  /* 0x0000058000007945 */ /* 0x000ff20003800200 */
[----:B-1----:R-:W1:Y:S02]  /*7760*/  LDTM.x16 R4, tmem[UR4+0x10] ;  /* 0x00001004000479ee */ /* 0x002e640008240000 */
[C---:B-1----:R-:W-:Y:S01]  /*7770*/  FMUL R0, R24.reuse, R4 ;  /* 0x0000000418007220 */ /* 0x042fe20000400000 */
[----:B------:R-:W-:Y:S02]  /*7780*/  HADD2.F32 R4, -RZ, R28.H1_H1 ;  /* 0x3000001cff047230 */ /* 0x000fe40000004100 */
[C---:B------:R-:W-:Y:S01]  /*7790*/  FMUL R2, R24.reuse, R5 ;  /* 0x0000000518027220 */ /* 0x040fe20000400000 */
[--C-:B------:R-:W-:Y:S02]  /*77a0*/  HADD2.F32 R5, -RZ, R29.reuse.H0_H0 ;  /* 0x2000001dff057230 */ /* 0x100fe40000004100 */
[C---:B------:R-:W-:Y:S01]  /*77b0*/  FFMA R0, R27.reuse, R3, R0 ;  /* 0x000000031b007223 */ /* 0x040fe20000000000 */
[C---:B------:R-:W-:Y:S01]  /*77c0*/  FMUL R3, R24.reuse, R6 ;  /* 0x0000000618037220 */ /* 0x040fe20000400000 */
[----:B------:R-:W-:Y:S02]  /*77d0*/  HADD2.F32 R6, -RZ, R29.H1_H1 ;  /* 0x3000001dff067230 */ /* 0x000fe40000004100 */
[C---:B------:R-:W-:Y:S01]  /*77e0*/  FFMA R2, R27.reuse, R4, R2 ;  /* 0x000000041b027223 */ /* 0x040fe20000000002 */
[C---:B------:R-:W-:Y:S01]  /*77f0*/  FMUL R7, R24.reuse, R7 ;  /* 0x0000000718077220 */ /* 0x040fe20000400000 */
[C---:B------:R-:W-:Y:S01]  /*7800*/  FFMA R3, R27.reuse, R5, R3 ;  /* 0x000000051b037223 */ /* 0x040fe20000000003 */
[C---:B------:R-:W-:Y:S01]  /*7810*/  FMUL R4, R24.reuse, R8 ;  /* 0x0000000818047220 */ /* 0x040fe20000400000 */
[----:B------:R-:W-:Y:S01]  /*7820*/  FMUL R5, R24, R9 ;  /* 0x0000000918057220 */ /* 0x000fe20000400000 */
[----:B------:R-:W-:Y:S01]  /*7830*/  F2FP.F16.F32.PACK_AB R32, R2, R0 ;  /* 0x000000000220723e */ /* 0x000fe200000000ff */
[C---:B------:R-:W-:Y:S01]  /*7840*/  FFMA R7, R27.reuse, R6, R7 ;  /* 0x000000061b077223 */ /* 0x040fe20000000007 */
[----:B------:R-:W-:Y:S02]  /*7850*/  HADD2.F32 R0, -RZ, R30.H1_H1 ;  /* 0x3000001eff007230 */ /* 0x000fe40000004100 */
[----:B------:R-:W-:Y:S01]  /*7860*/  FFMA R4, R27, R20, R4 ;  /* 0x000000141b047223 */ /* 0x000fe20000000004 */
[--C-:B------:R-:W-:Y:S02]  /*7870*/  HADD2.F32 R2, -RZ, R31.reuse.H0_H0 ;  /* 0x2000001fff027230 */ /* 0x100fe40000004100 */
[C---:B------:R-:W-:Y:S01]  /*7880*/  FMUL R6, R24.reuse, R10 ;  /* 0x0000000a18067220 */ /* 0x040fe20000400000 */
[----:B------:R-:W-:Y:S01]  /*7890*/  F2FP.F16.F32.PACK_AB R33, R7, R3 ;  /* 0x000000030721723e */ /* 0x000fe200000000ff */
[----:B------:R-:W-:Y:S02]  /*78a0*/  HADD2.F32 R3, -RZ, R31.H1_H1 ;  /* 0x3000001fff037230 */ /* 0x000fe40000004100 */
[C---:B------:R-:W-:Y:S01]  /*78b0*/  FFMA R5, R27.reuse, R0, R5 ;  /* 0x000000001b057223 */ /* 0x040fe20000000005 */
[C---:B------:R-:W-:Y:S01]  /*78c0*/  FMUL R11, R24.reuse, R11 ;  /* 0x0000000b180b7220 */ /* 0x040fe20000400000 */
[--C-:B------:R-:W-:Y:S02]  /*78d0*/  HADD2.F32 R7, -RZ, R36.reuse.H0_H0 ;  /* 0x20000024ff077230 */ /* 0x100fe40000004100 */
[C---:B------:R-:W-:Y:S01]  /*78e0*/  FMUL R8, R24.reuse, R12 ;  /* 0x0000000c18087220 */ /* 0x040fe20000400000 */
[----:B------:R-:W-:Y:S02]  /*78f0*/  HADD2.F32 R0, -RZ, R36.H1_H1 ;  /* 0x30000024ff007230 */ /* 0x000fe40000004100 */
[C---:B------:R-:W-:Y:S01]  /*7900*/  FMUL R9, R24.reuse, R13 ;  /* 0x0000000d18097220 */ /* 0x040fe20000400000 */
[C---:B------:R-:W-:Y:S01]  /*7910*/  FFMA R6, R27.reuse, R2, R6 ;  /* 0x000000021b067223 */ /* 0x040fe20000000006 */
[C---:B------:R-:W-:Y:S01]  /*7920*/  FFMA R11, R27.reuse, R3, R11 ;  /* 0x000000031b0b7223 */ /* 0x040fe2000000000b */
[C---:B------:R-:W-:Y:S01]  /*7930*/  FFMA R8, R27.reuse, R7, R8 ;  /* 0x000000071b087223 */ /* 0x040fe20000000008 */
[C---:B------:R-:W-:Y:S01]  /*7940*/  FFMA R9, R27.reuse, R0, R9 ;  /* 0x000000001b097223 */ /* 0x040fe20000000009 */
[--C-:B------:R-:W-:Y:S02]  /*7950*/  HADD2.F32 R2, -RZ, R37.reuse.H0_H0 ;  /* 0x20000025ff027230 */ /* 0x100fe40000004100 */
[C---:B------:R-:W-:Y:S01]  /*7960*/  FMUL R10, R24.reuse, R14 ;  /* 0x0000000e180a7220 */ /* 0x040fe20000400000 */
[----:B------:R-:W-:Y:S02]  /*7970*/  HADD2.F32 R0, -RZ, R37.H1_H1 ;  /* 0x30000025ff007230 */ /* 0x000fe40000004100 */
[C---:B------:R-:W-:Y:S01]  /*7980*/  FMUL R15, R24.reuse, R15 ;  /* 0x0000000f180f7220 */ /* 0x040fe20000400000 */
[C---:B------:R-:W-:Y:S01]  /*7990*/  FMUL R12, R24.reuse, R16 ;  /* 0x00000010180c7220 */ /* 0x040fe20000400000 */
[C---:B------:R-:W-:Y:S01]  /*79a0*/  FFMA R10, R27.reuse, R2, R10 ;  /* 0x000000021b0a7223 */ /* 0x040fe2000000000a */
[--C-:B------:R-:W-:Y:S02]  /*79b0*/  HADD2.F32 R2, -RZ, R38.reuse.H0_H0 ;  /* 0x20000026ff027230 */ /* 0x100fe40000004100 */
[----:B------:R-:W-:Y:S01]  /*79c0*/  FFMA R15, R27, R0, R15 ;  /* 0x000000001b0f7223 */ /* 0x000fe2000000000f */
[----:B------:R-:W-:Y:S01]  /*79d0*/  HADD2.F32 R0, -RZ, R38.H1_H1 ;  /* 0x30000026ff007230 */ /* 0x000fe20000004100 */
[----:B------:R-:W-:Y:S01]  /*79e0*/  F2FP.F16.F32.PACK_AB R34, R5, R4 ;  /* 0x000000040522723e */ /* 0x000fe200000000ff */
        /* <DEDUP_REMOVED lines=14> */
[----:B------:R-:W-:Y:S02]  /*7ad0*/  F2FP.F16.F32.PACK_AB R11, R19, R14 ;  /* 0x0000000e130b723e */ /* 0x000fe400000000ff */
[----:B------:R-:W-:Y:S02]  /*7ae0*/  MOV R2, UR46 ;  /* 0x0000002e00027c02 */ /* 0x000fe40008000f00 */
[----:B------:R-:W-:Y:S01]  /*7af0*/  MOV R0, UR47 ;  /* 0x0000002f00007c02 */ /* 0x000fe20008000f00 */
[----:B------:R1:W-:Y:S01]  /*7b00*/  STS.128 [R63+0x1200], R8 ;  /* 0x001200083f007388 */ /* 0x0003e20000000c00 */
[----:B------:R-:W-:Y:S02]  /*7b10*/  @P6 LEA R2, R2, UR43, 0x3 ;  /* 0x0000002b02026c11 */ /* 0x000fe4000f8e18ff */
[----:B------:R-:W-:Y:S02]  /*7b20*/  @P6 SHF.L.U32 R3, R60, 0x1f, RZ ;  /* 0x0000001f3c036819 */ /* 0x000fe400000006ff */
[----:B------:R-:W-:Y:S01]  /*7b30*/  @P6 IADD3 R2, PT, PT, R2, 0x80, RZ ;  /* 0x0000008002026810 */ /* 0x000fe20007ffe0ff */
[----:B------:R-:W-:Y:S01]  /*7b40*/  @!PT LDS RZ, [RZ] ;  /* 0x00000000fffff984 */ /* 0x000fe20000000800 */
[----:B------:R-:W-:Y:S01]  /*7b50*/  @!PT LDS RZ, [RZ] ;  /* 0x00000000fffff984 */ /* 0x000fe20000000800 */
[----:B------:R-:W-:Y:S01]  /*7b60*/  @!PT LDS RZ, [RZ] ;  /* 0x00000000fffff984 */ /* 0x000fe20000000800 */
[----:B------:R-:W-:Y:S01]  /*7b70*/  @!PT LDS RZ, [RZ] ;  /* 0x00000000fffff984 */ /* 0x000fe20000000800 */
[----:B------:R2:W-:Y:S06]  /*7b80*/  MEMBAR.ALL.CTA ;  /* 0x0000000000007992 */ /* 0x0005ec0000008000 */
[----:B--2---:R-:W2:Y:S01]  /*7b90*/  FENCE.VIEW.ASYNC.S ;  /* 0x00000000000073c6 */ /* 0x004ea20000000000 */
[----:B------:R-:W-:Y:S02]  /*7ba0*/  @P6 PRMT R0, R0, 0x654, R2 ;  /* 0x0000065400006816 */ /* 0x000fe40000000002 */
[----:B------:R-:W-:Y:S01]  /*7bb0*/  LEA R2, R26, UR43, 0x3 ;  /* 0x0000002b1a027c11 */ /* 0x000fe2000f8e18ff */
[----:B--2---:R-:W-:Y:S06]  /*7bc0*/  BAR.SYNC.DEFER_BLOCKING 0x1, 0x80 ;  /* 0x0042000000007b1d */ /* 0x004fec0000010000 */
[----:B------:R-:W-:Y:S05]  /*7bd0*/  @P0 BRA `(.L_x_128) ;  /* 0x00000000003c0947 */ /* 0x000fea0003800000 */
[----:B------:R-:W2:Y:S01]  /*7be0*/  LDCU.64 UR6, c[0x0][0x348] ;  /* 0x00006900ff0677ac */ /* 0x000ea20008000a00 */
[----:B------:R-:W-:Y:S02]  /*7bf0*/  UIADD3 UR13, UPT, UPT, UR49, 0x10, URZ ;  /* 0x00000010310d7890 */ /* 0x000fe4000fffe0ff */
[----:B------:R-:W-:Y:S01]  /*7c00*/  UIADD3 UR12, UPT, UPT, UR43, 0x1200, URZ ;  /* 0x000012002b0c7890 */ /* 0x000fe2000fffe0ff */
[----:B------:R-:W-:Y:S01]  /*7c10*/  UMOV UR14, UR50 ;  /* 0x00000032000e7c82 */ /* 0x000fe20008000000 */
[----:B------:R-:W-:Y:S01]  /*7c20*/  UMOV UR15, UR36 ;  /* 0x00000024000f7c82 */ /* 0x000fe20008000000 */
[----:B------:R-:W-:Y:S02]  /*7c30*/  UIADD3 UR9, UPT, UPT, UR49, 0x50, URZ ;  /* 0x0000005031097890 */ /* 0x000fe4000fffe0ff */
[----:B------:R-:W-:Y:S01]  /*7c40*/  UIADD3 UR8, UPT, UPT, UR43, 0x1a00, URZ ;  /* 0x00001a002b087890 */ /* 0x000fe2000fffe0ff */
[----:B------:R-:W-:Y:S01]  /*7c50*/  UMOV UR10, UR50 ;  /* 0x00000032000a7c82 */ /* 0x000fe20008000000 */
[----:B------:R-:W-:Y:S01]  /*7c60*/  UMOV UR11, UR36 ;  /* 0x00000024000b7c82 */ /* 0x000fe20008000000 */
[----:B--2---:R-:W-:Y:S04]  /*7c70*/  UIADD3 UR4, UP0, UPT, UR6, 0x680, URZ ;  /* 0x0000068006047890 */ /* 0x004fe8000ff1e0ff */
[----:B------:R-:W-:Y:S09]  /*7c80*/  UIADD3.X UR5, UPT, UPT, URZ, UR7, URZ, UP0, !UPT ;  /* 0x00000007ff057290 */ /* 0x000ff200087fe4ff */
[----:B------:R2:W-:Y:S01]  /*7c90*/  UTMASTG.3D [UR12], [UR4] ;  /* 0x0000000c040073b5 */ /* 0x0005e20008010000 */
[----:B------:R2:W-:Y:S01]  /*7ca0*/  UTMASTG.3D [UR8], [UR4] ;  /* 0x00000008040073b5 */ /* 0x0005e20008010000 */
[----:B------:R0:W-:Y:S01]  /*7cb0*/  UTMACMDFLUSH ;  /* 0x00000000000079b7 */ /* 0x0001e20000000000 */
[----:B--2---:R-:W-:Y:S04]  /*7cc0*/  DEPBAR.LE SB0, 0x1 ;  /* 0x000080400000791a */ /* 0x004fe80000000000 */
.L_x_128:
[----:B------:R-:W-:Y:S05]  /*7cd0*/  BSYNC.RECONVERGENT B0 ;  /* 0x0000000000007941 */ /* 0x000fea0003800200 */
.L_x_127:
[----:B------:R-:W-:Y:S01]  /*7ce0*/  BAR.SYNC.DEFER_BLOCKING 0x1, 0x80 ;  /* 0x0042000000007b1d */ /* 0x000fe20000010000 */
[----:B------:R-:W-:Y:S04]  /*7cf0*/  UIADD3 UR4, UPT, UPT, UR46, 0x1, URZ ;  /* 0x000000012e047890 */ /* 0x000fe8000fffe0ff */
[----:B------:R-:W-:Y:S04]  /*7d00*/  UISETP.NE.AND UP0, UPT, UR4, 0x4, UPT ;  /* 0x000000040400788c */ /* 0x000fe8000bf05270 */
[----:B------:R-:W-:Y:S01]  /*7d10*/  USEL UR44, UR4, URZ, UP0 ;  /* 0x000000ff042c7287 */ /* 0x000fe20008000000 */
[----:B------:R2:W-:Y:S01]  /*7d20*/  @P6 SYNCS.ARRIVE.TRANS64.RED.A1T0 RZ, [R0+URZ], RZ ;  /* 0x000000ff00ff69a7 */ /* 0x0005e200081004ff */
[----:B------:R-:W-:Y:S01]  /*7d30*/  BSSY B1, `(.L_x_129) ;  /* 0x0000013000017945 */ /* 0x000fe20003800000 */
[----:B------:R-:W3:Y:S02]  /*7d40*/  @P6 SYNCS.PHASECHK.TRANS64.TRYWAIT P0, [R2+URZ+0x60], R3 ;  /* 0x00006003020065a7 */ /* 0x000ee400080011ff */
[----:B---3--:R-:W-:Y:S01]  /*7d50*/  @P6 SEL R64, RZ, 0x1, !P0 ;  /* 0x00000001ff406807 */ /* 0x008fe20004000000 */
[----:B--2---:R-:W-:Y:S06]  /*7d60*/  @!P6 BRA `(.L_x_130) ;  /* 0x00000000003ce947 */ /* 0x004fec0003800000 */
[----:B------:R-:W-:Y:S01]  /*7d70*/  ISETP.NE.AND P1, PT, R65, RZ, PT ;  /* 0x000000ff4100720c */ /* 0x000fe20003f25270 */
[----:B------:R-:W-:Y:S01]  /*7d80*/  BSSY B0, `(.L_x_131) ;  /* 0x0000009000007945 */ /* 0x000fe20003800000 */
[----:B------:R-:W-:Y:S11]  /*7d90*/  ISETP.NE.AND P0, PT, R64, RZ, PT ;  /* 0x000000ff4000720c */ /* 0x000ff60003f05270 */
[----:B------:R-:W-:Y:S05]  /*7da0*/  @P1 IMAD R3, R26, 0x1000, R57 ;  /* 0x000010001a031824 */ /* 0x000fea00078e0239 */
[----:B------:R-:W-:Y:S05]  /*7db0*/  @P1 IADD3 R0, PT, PT, R3, UR43, RZ ;  /* 0x0000002b03001c10 */ /* 0x000fea000fffe0ff */
[----:B------:R-:W-:Y:S01]  /*7dc0*/  @P1 IMAD.IADD R0, R66, 0x1, R0 ;  /* 0x0000000142001824 */ /* 0x000fe200078e0200 */
[----:B------:R-:W-:Y:S06]  /*7dd0*/  @P0 BRA `(.L_x_132) ;  /* 0x00000000000c0947 */ /* 0x000fec0003800000 */
[----:B------:R-:W-:Y:S04]  /*7de0*/  SHF.L.U32 R4, R60, 0x1f, RZ ;  /* 0x0000001f3c047819 */ /* 0x000fe800000006ff */
[----:B------:R-:W2:Y:S02]  /*7df0*/  SYNCS.PHASECHK.TRANS64.TRYWAIT P0, [R2+URZ+0x60], R4 ;  /* 0x00006004020075a7 */ /* 0x000ea400080011ff */
[----:B--2---:R-:W-:Y:S05]  /*7e00*/  @!P0 BRA `(.L_x_133) ;  /* 0x0000002000348947 */ /* 0x004fea0003800000 */
.L_x_132:
[----:B------:R-:W-:Y:S05]  /*7e10*/  BSYNC B0 ;  /* 0x0000000000007941 */ /* 0x000fea0003800000 */
.L_x_131:
[----:B------:R-:W-:Y:S02]  /*7e20*/  ISETP.NE.AND P0, PT, R65, RZ, PT ;  /* 0x000000ff4100720c */ /* 0x000fe40003f05270 */
[----:B------:R-:W-:Y:S11]  /*7e30*/  IADD3 R26, PT, PT, R26, 0x1, RZ ;  /* 0x000000011a1a7810 */ /* 0x000ff60007ffe0ff */
[----:B------:R3:W4:Y:S04]  /*7e40*/  @P0 LDS.128 R28, [R3+UR43+0x200] ;  /* 0x0002002b031c0984 */ /* 0x0007280008000c00 */
[----:B------:R3:W1:Y:S02]  /*7e50*/  @P0 LDS.128 R36, [R0+0x200] ;  /* 0x0002000000240984 */ /* 0x0006640000000c00 */
.L_x_130:
[----:B------:R-:W-:Y:S05]  /*7e60*/  BSYNC B1 ;  /* 0x0000000000017941 */ /* 0x000fea0003800000 */
.L_x_129:
[----:B---3--:R-:W-:Y:S05]  /*7e70*/  VIADD R0, R25, 0x20 ;  /* 0x0000002019007836 */ /* 0x008fea0000000000 */
[----:B------:R-:W-:Y:S04]  /*7e80*/  SHF.R.U32.HI R0, RZ, 0x15, R0 ;  /* 0x00000015ff007819 */ /* 0x000fe80000011600 */
[----:B------:R-:W-:Y:S11]  /*7e90*/  LOP3.LUT P0, RZ, R0, 0x3, R51, 0x48, !PT ;  /* 0x0000000300ff7812 */ /* 0x000ff60007804833 */
[----:B------:R-:W-:Y:S02]  /*7ea0*/  @!UPT UIADD3 URZ, UPT, UPT, URZ, URZ, URZ ;  /* 0x000000fffffff290 */ /* 0x000fe4000fffe0ff */
[----:B------:R-:W-:Y:S05]  /*7eb0*/  @!P0 BRA `(.L_x_134) ;  /* 0x0000000000408947 */ /* 0x000fea0003800000 */
[----:B------:R-:W3:Y:S01]  /*7ec0*/  LDCU.64 UR8, c[0x4][0x70] ;  /* 0x01000e00ff0877ac */ /* 0x000ee20008000a00 */
[----:B------:R-:W-:Y:S01]  /*7ed0*/  MOV R3, 0x0 ;  /* 0x0000000000037802 */ /* 0x000fe20000000f00 */
[----:B------:R-:W-:Y:S02]  /*7ee0*/  HFMA2 R12, -RZ, RZ, 0, 5.9604644775390625e-08 ;  /* 0x00000001ff0c7431 */ /* 0x000fe400000001ff */
[----:B-1----:R-:W-:Y:S02]  /*7ef0*/  IMAD.MOV.U32 R8, RZ, RZ, 0x192 ;  /* 0x00000192ff087424 */ /* 0x002fe400078e00ff */
[----:B------:R-:W-:Y:S01]  /*7f00*/  IMAD.MOV.U32 R13, RZ, RZ, RZ ;  /* 0x000000ffff0d7224 */ /* 0x000fe200078e00ff */
[----:B------:R-:W1:Y:S01]  /*7f10*/  LDCU.64 UR6, c[0x4][0x78] ;  /* 0x01000f00ff0677ac */ /* 0x000e620008000a00 */
[----:B--2---:R-:W2:Y:S01]  /*7f20*/  LDC.64 R2, c[0x4][R3] ;  /* 0x0100000003027b82 */ /* 0x004ea20000000a00 */
[----:B------:R-:W5:Y:S01]  /*7f30*/  LDCU.64 UR4, c[0x4][0x10] ;  /* 0x01000200ff0477ac */ /* 0x000f620008000a00 */
[----:B---3--:R-:W-:Y:S01]  /*7f40*/  MOV R5, UR9 ;  /* 0x0000000900057c02 */ /* 0x008fe20008000f00 */
[----:B------:R-:W-:Y:S01]  /*7f50*/  IMAD.U32 R4, RZ, RZ, UR8 ;  /* 0x00000008ff047e24 */ /* 0x000fe2000f8e00ff */
[----:B-1----:R-:W-:Y:S01]  /*7f60*/  MOV R7, UR7 ;  /* 0x0000000700077c02 */ /* 0x002fe20008000f00 */
[----:B------:R-:W-:Y:S01]  /*7f70*/  IMAD.U32 R6, RZ, RZ, UR6 ;  /* 0x00000006ff067e24 */ /* 0x000fe2000f8e00ff */
[----:B-----5:R-:W-:Y:S01]  /*7f80*/  MOV R11, UR5 ;  /* 0x00000005000b7c02 */ /* 0x020fe20008000f00 */
[----:B------:R-:W-:Y:S02]  /*7f90*/  IMAD.U32 R10, RZ, RZ, UR4 ;  /* 0x00000004ff0a7e24 */ /* 0x000fe4000f8e00ff */
[----:B------:R-:W-:Y:S07]  /*7fa0*/  LEPC R20, `(.L_x_134) ;  /* 0x000000001014794e */ /* 0x000fee0000000000 */
[----:B--2-4-:R-:W-:Y:S05]  /*7fb0*/  CALL.ABS.NOINC R2 ;  /* 0x0000000002007343 */ /* 0x014fea0003c00000 */
.L_x_134:
[----:B------:R-:W-:Y:S01]  /*7fc0*/  ISETP.NE.AND P6, PT, R62, RZ, PT ;  /* 0x000000ff3e00720c */ /* 0x000fe20003fc5270 */
[----:B------:R-:W-:Y:S05]  /*7fd0*/  WARPSYNC.ALL ;  /* 0x0000000000007948 */ /* 0x000fea0003800000 */
[----:B------:R-:W-:Y:S01]  /*7fe0*/  R2UR UR4, R25 ;  /* 0x00000000190472ca */ /* 0x000fe200000e0000 */
[----:B----4-:R-:W-:Y:S01]  /*7ff0*/  HADD2.F32 R3, -RZ, R28.H0_H0 ;  /* 0x2000001cff037230 */ /* 0x010fe20000004100 */
[----:B------:R-:W-:Y:S01]  /*8000*/  ISETP.NE.AND P0, PT, R61, RZ, PT ;  /* 0x000000ff3d00720c */ /* 0x000fe20003f05270 */
[----:B------:R-:W-:Y:S01]  /*8010*/  HADD2.F32 R20, -RZ, R30.H0_H0 ;  /* 0x2000001eff147230 */ /* 0x000fe20000004100 */
[----:B------:R-:W-:Y:S09]  /*8020*/  BSSY.RECONVERGENT B0, `(.L_x_135) ;  /* 0x0000058000007945 */ /* 0x000ff20003800200 */
[----:B-12---:R-:W1:Y:S02]  /*8030*/  LDTM.x16 R4, tmem[UR4+0x20] ;  /* 0x00002004000479ee */ /* 0x006e640008240000 */
        /* <DEDUP_REMOVED lines=59> */
[----:B------:R-:W-:Y:S02]  /*83f0*/  LEA R3, R26, UR43, 0x3 ;  /* 0x0000002b1a037c11 */ /* 0x000fe4000f8e18ff */
        /* <DEDUP_REMOVED lines=8> */
[----:B------:R-:W-:Y:S01]  /*8480*/  @P6 SHF.L.U32 R2, R60, 0x1f, RZ ;  /* 0x0000001f3c026819 */ /* 0x000fe200000006ff */
        /* <DEDUP_REMOVED lines=17> */
.L_x_136:
[----:B------:R-:W-:Y:S05]  /*85a0*/  BSYNC.RECONVERGENT B0 ;  /* 0x0000000000007941 */ /* 0x000fea0003800200 */
.L_x_135:
        /* <DEDUP_REMOVED lines=19> */
.L_x_140:
[----:B------:R-:W-:Y:S05]  /*86e0*/  BSYNC B0 ;  /* 0x0000000000007941 */ /* 0x000fea0003800000 */
.L_x_139:
[----:B------:R-:W-:Y:S11]  /*86f0*/  ISETP.NE.AND P0, PT, R65, RZ, PT ;  /* 0x000000ff4100720c */ /* 0x000ff60003f05270 */
[----:B------:R-:W-:Y:S02]  /*8700*/  @!UPT UIADD3 URZ, UPT, UPT, URZ, URZ, URZ ;  /* 0x000000fffffff290 */ /* 0x000fe4000fffe0ff */
[----:B------:R3:W4:Y:S04]  /*8710*/  @P0 LDS.128 R28, [R26+UR43+0x200] ;  /* 0x0002002b1a1c0984 */ /* 0x0007280008000c00 */
[----:B------:R3:W1:Y:S02]  /*8720*/  @P0 LDS.128 R36, [R66+0x200] ;  /* 0x0002000042240984 */ /* 0x0006640000000c00 */
.L_x_138:
[----:B------:R-:W-:Y:S05]  /*8730*/  BSYNC B1 ;  /* 0x0000000000017941 */ /* 0x000fea0003800000 */
.L_x_137:
[----:B--2---:R-:W-:Y:S05]  /*8740*/  VIADD R0, R25, 0x30 ;  /* 0x0000003019007836 */ /* 0x004fea0000000000 */
[----:B------:R-:W-:Y:S04]  /*8750*/  SHF.R.U32.HI R0, RZ, 0x15, R0 ;  /* 0x00000015ff007819 */ /* 0x000fe80000011600 */
[----:B------:R-:W-:Y:S11]  /*8760*/  LOP3.LUT P0, RZ, R0, 0x3, R51, 0x48, !PT ;  /* 0x0000000300ff7812 */ /* 0x000ff60007804833 */
[----:B------:R-:W-:Y:S02]  /*8770*/  @!UPT UIADD3 URZ, UPT, UPT, URZ, URZ, URZ ;  /* 0x000000fffffff290 */ /* 0x000fe4000fffe0ff */
[----:B------:R-:W-:Y:S05]  /*8780*/  @!P0 BRA `(.L_x_142) ;  /* 0x0000000000408947 */ /* 0x000fea0003800000 */
[----:B------:R-:W2:Y:S01]  /*8790*/  LDCU.64 UR8, c[0x4][0x70] ;  /* 0x01000e00ff0877ac */ /* 0x000ea20008000a00 */
[----:B------:R-:W-:Y:S01]  /*87a0*/  MOV R3, 0x0 ;  /* 0x0000000000037802 */ /* 0x000fe20000000f00 */
        /* <DEDUP_REMOVED lines=14> */
.L_x_142:
[----:B------:R-:W-:Y:S01]  /*8890*/  ISETP.NE.AND P0, PT, R61, RZ, PT ;  /* 0x000000ff3d00720c */ /* 0x000fe20003f05270 */
[----:B------:R-:W-:Y:S05]  /*88a0*/  WARPSYNC.ALL ;  /* 0x0000000000007948 */ /* 0x000fea0003800000 */
[----:B------:R-:W-:Y:S01]  /*88b0*/  R2UR UR4, R25 ;  /* 0x00000000190472ca */ /* 0x000fe200000e0000 */
[--C-:B----4-:R-:W-:Y:S01]  /*88c0*/  HADD2.F32 R20, -RZ, R28.reuse.H0_H0 ;  /* 0x2000001cff147230 */ /* 0x110fe20000004100 */
[----:B------:R-:W-:Y:S01]  /*88d0*/  IADD3 R54, PT, PT, R54, 0xf0, RZ ;  /* 0x000000f036367810 */ /* 0x000fe20007ffe0ff */
[----:B------:R-:W-:Y:S01]  /*88e0*/  HADD2.F32 R21, -RZ, R28.H1_H1 ;  /* 0x3000001cff157230 */ /* 0x000fe20000004100 */
[----:B------:R-:W-:Y:S01]  /*88f0*/  BSSY.RECONVERGENT B0, `(.L_x_143) ;  /* 0x0000054000007945 */ /* 0x000fe20003800200 */
[--C-:B------:R-:W-:Y:S01]  /*8900*/  HADD2.F32 R25, -RZ, R29.reuse.H0_H0 ;  /* 0x2000001dff197230 */ /* 0x100fe20000004100 */
[----:B------:R-:W-:Y:S01]  /*8910*/  LOP3.LUT R54, R54, 0xfefffff8, RZ, 0xc0, !PT ;  /* 0xfefffff836367812 */ /* 0x000fe200078ec0ff */
[----:B---3--:R-:W-:Y:S02]  /*8920*/  HADD2.F32 R26, -RZ, R29.H1_H1 ;  /* 0x3000001dff1a7230 */ /* 0x008fe40000004100 */
[--C-:B------:R-:W-:Y:S02]  /*8930*/  HADD2.F32 R28, -RZ, R30.reuse.H0_H0 ;  /* 0x2000001eff1c7230 */ /* 0x100fe40000004100 */
[----:B------:R-:W-:Y:S02]  /*8940*/  HADD2.F32 R29, -RZ, R30.H1_H1 ;  /* 0x3000001eff1d7230 */ /* 0x000fe40000004100 */
[----:B-1----:R-:W1:Y:S01]  /*8950*/  LDTM.x16 R4, tmem[UR4+0x30] ;  /* 0x00003004000479ee */ /* 0x002e620008240000 */
[----:B------:R-:W-:Y:S01]  /*8960*/  NOP ;  /* 0x0000000000007918 */ /* 0x000fe20000000000 */
[----:B-1----:R1:W-:Y:S01]  /*8970*/  SYNCS.ARRIVE.TRANS64.RED.A1T0 RZ, [R54+URZ], RZ ;  /* 0x000000ff36ff79a7 */ /* 0x0023e200081004ff */
[--C-:B------:R-:W-:Y:S02]  /*8980*/  HADD2.F32 R30, -RZ, R31.reuse.H0_H0 ;  /* 0x2000001fff1e7230 */ /* 0x100fe40000004100 */
[----:B------:R-:W-:Y:S02]  /*8990*/  HADD2.F32 R31, -RZ, R31.H1_H1 ;  /* 0x3000001fff1f7230 */ /* 0x000fe40000004100 */
        /* <DEDUP_REMOVED lines=8> */
[C---:B------:R-:W-:Y:S01]  /*8a20*/  FMUL R4, R24.reuse, R4 ;  /* 0x0000000418047220 */ /* 0x040fe20000400000 */
[C---:B------:R-:W-:Y:S01]  /*8a30*/  FMUL R5, R24.reuse, R5 ;  /* 0x0000000518057220 */ /* 0x040fe20000400000 */
[C---:B------:R-:W-:Y:S01]  /*8a40*/  FMUL R6, R24.reuse, R6 ;  /* 0x0000000618067220 */ /* 0x040fe20000400000 */
[C---:B------:R-:W-:Y:S01]  /*8a50*/  FMUL R7, R24.reuse, R7 ;  /* 0x0000000718077220 */ /* 0x040fe20000400000 */
[C---:B------:R-:W-:Y:S01]  /*8a60*/  FFMA R4, R27.reuse, R20, R4 ;  /* 0x000000141b047223 */ /* 0x040fe20000000004 */
        /* <DEDUP_REMOVED lines=15> */
[C---:B------:R-:W-:Y:S01]  /*8b60*/  FMUL R12, R24.reuse, R16 ;  /* 0x00000010180c7220 */ /* 0x040fe20000400000 */
[C---:B------:R-:W-:Y:S01]  /*8b70*/  FFMA R0, R27.reuse, R32, R0 ;  /* 0x000000201b007223 */ /* 0x040fe20000000000 */
[C---:B------:R-:W-:Y:S01]  /*8b80*/  FMUL R13, R24.reuse, R17 ;  /* 0x00000011180d7220 */ /* 0x040fe20000400000 */
[----:B------:R-:W-:Y:S01]  /*8b90*/  FFMA R2, R27, R33, R2 ;  /* 0x000000211b027223 */ /* 0x000fe20000000002 */
[----:B------:R-:W-:Y:S01]  /*8ba0*/  F2FP.F16.F32.PACK_AB R4, R5, R4 ;  /* 0x000000040504723e */ /* 0x000fe200000000ff */
[C---:B------:R-:W-:Y:S01]  /*8bb0*/  FMUL R14, R24.reuse, R18 ;  /* 0x00000012180e7220 */ /* 0x040fe20000400000 */
[----:B------:R-:W-:Y:S01]  /*8bc0*/  FFMA R3, R27, R34, R3 ;  /* 0x000000221b037223 */ /* 0x000fe20000000003 */
[----:B------:R-:W-:Y:S01]  /*8bd0*/  F2FP.F16.F32.PACK_AB R5, R7, R6 ;  /* 0x000000060705723e */ /* 0x000fe200000000ff */
[----:B------:R-:W-:Y:S01]  /*8be0*/  FFMA R15, R27, R35, R15 ;  /* 0x000000231b0f7223 */ /* 0x000fe2000000000f */
[----:B------:R-:W-:Y:S01]  /*8bf0*/  FMUL R19, R24, R19 ;  /* 0x0000001318137220 */ /* 0x000fe20000400000 */
[----:B------:R-:W-:Y:S01]  /*8c00*/  F2FP.F16.F32.PACK_AB R6, R9, R8 ;  /* 0x000000080906723e */ /* 0x000fe200000000ff */
[----:B------:R-:W-:Y:S01]  /*8c10*/  FFMA R12, R27, R36, R12 ;  /* 0x000000241b0c7223 */ /* 0x000fe2000000000c */
[----:B------:R-:W-:Y:S01]  /*8c20*/  F2FP.F16.F32.PACK_AB R7, R11, R10 ;  /* 0x0000000a0b07723e */ /* 0x000fe200000000ff */
[C---:B------:R-:W-:Y:S01]  /*8c30*/  FFMA R13, R27.reuse, R37, R13 ;  /* 0x000000251b0d7223 */ /* 0x040fe2000000000d */
[C---:B------:R-:W-:Y:S01]  /*8c40*/  FFMA R14, R27.reuse, R38, R14 ;  /* 0x000000261b0e7223 */ /* 0x040fe2000000000e */
[----:B------:R-:W-:Y:S01]  /*8c50*/  FFMA R19, R27, R39, R19 ;  /* 0x000000271b137223 */ /* 0x000fe20000000013 */
[----:B------:R-:W-:Y:S01]  /*8c60*/  F2FP.F16.F32.PACK_AB R16, R2, R0 ;  /* 0x000000000210723e */ /* 0x000fe200000000ff */
[----:B------:R1:W-:Y:S01]  /*8c70*/  STS.128 [R57+UR43+0x3200], R4 ;  /* 0x0032000439007988 */ /* 0x0003e20008000c2b */
        /* <DEDUP_REMOVED lines=27> */
.L_x_144:
[----:B------:R-:W-:Y:S05]  /*8e30*/  BSYNC.RECONVERGENT B0 ;  /* 0x0000000000007941 */ /* 0x000fea0003800200 */
.L_x_143:
[----:B------:R-:W-:Y:S01]  /*8e40*/  BAR.SYNC.DEFER_BLOCKING 0x1, 0x80 ;  /* 0x0042000000007b1d */ /* 0x000fe20000010000 */
[----:B------:R-:W-:Y:S01]  /*8e50*/  UISETP.NE.AND UP0, UPT, UR52, -0x4, UPT ;  /* 0xfffffffc3400788c */ /* 0x000fe2000bf05270 */
[----:B------:R-:W-:Y:S08]  /*8e60*/  IADD3 R22, PT, PT, R22, 0x1, RZ ;  /* 0x0000000116167810 */ /* 0x000ff00007ffe0ff */
[----:B------:R-:W-:Y:S05]  /*8e70*/  BRA.U !UP0, `(.L_x_145) ;  /* 0x0000000108287547 */ /* 0x000fea000b800000 */
[----:B------:R-:W-:Y:S01]  /*8e80*/  ISETP.NE.AND P0, PT, R62, RZ, PT ;  /* 0x000000ff3e00720c */ /* 0x000fe20003f05270 */
[----:B------:R-:W-:Y:S01]  /*8e90*/  IMAD.U32 R2, RZ, RZ, UR46 ;  /* 0x0000002eff027e24 */ /* 0x000fe2000f8e00ff */
[----:B------:R-:W-:Y:S01]  /*8ea0*/  UIADD3 UR4, UPT, UPT, UR46, 0x1, URZ ;  /* 0x000000012e047890 */ /* 0x000fe2000fffe0ff */
[----:B------:R-:W-:Y:S03]  /*8eb0*/  IMAD.U32 R0, RZ, RZ, UR47 ;  /* 0x0000002fff007e24 */ /* 0x000fe6000f8e00ff */
[----:B------:R-:W-:Y:S04]  /*8ec0*/  UISETP.NE.AND UP0, UPT, UR4, 0x4, UPT ;  /* 0x000000040400788c */ /* 0x000fe8000bf05270 */
[----:B------:R-:W-:Y:S03]  /*8ed0*/  USEL UR46, UR4, URZ, UP0 ;  /* 0x000000ff042e7287 */ /* 0x000fe60008000000 */
[----:B------:R-:W-:Y:S05]  /*8ee0*/  @P0 LEA R2, R2, UR43, 0x3 ;  /* 0x0000002b02020c11 */ /* 0x000fea000f8e18ff */
[----:B------:R-:W-:Y:S05]  /*8ef0*/  @P0 VIADD R2, R2, 0x80 ;  /* 0x0000008002020836 */ /* 0x000fea0000000000 */
[----:B------:R-:W-:Y:S04]  /*8f00*/  @P0 PRMT R0, R0, 0x654, R2 ;  /* 0x0000065400000816 */ /* 0x000fe80000000002 */
[----:B------:R2:W-:Y:S03]  /*8f10*/  @P0 SYNCS.ARRIVE.TRANS64.RED.A1T0 RZ, [R0+URZ], RZ ;  /* 0x000000ff00ff09a7 */ /* 0x0005e600081004ff */
.L_x_145:
[----:B------:R-:W-:Y:S01]  /*8f20*/  R2UR UR4, R52 ;  /* 0x00000000340472ca */ /* 0x000fe200000e0000 */
[----:B------:R-:W-:Y:S01]  /*8f30*/  UISETP.NE.AND UP0, UPT, UR62, URZ, UPT ;  /* 0x000000ff3e00728c */ /* 0x000fe2000bf05270 */
[----:B------:R-:W-:Y:S01]  /*8f40*/  ISETP.NE.AND P0, PT, R56, 0x2, PT ;  /* 0x000000023800780c */ /* 0x000fe20003f05270 */
[----:B------:R-:W-:Y:S01]  /*8f50*/  UIADD3 UR20, UPT, UPT, UR38, UR63, URZ ;  /* 0x0000003f26147290 */ /* 0x000fe2000fffe0ff */
[----:B------:R-:W-:Y:S01]  /*8f60*/  ISETP.NE.AND P1, PT, R22, 0x4, PT ;  /* 0x000000041600780c */ /* 0x000fe20003f25270 */
[----:B------:R-:W-:Y:S01]  /*8f70*/  UIADD3 UR52, UPT, UPT, UR52, 0x4, URZ ;  /* 0x0000000434347890 */ /* 0x000fe2000fffe0ff */
[----:B------:R-:W-:Y:S01]  /*8f80*/  SEL R2, RZ, 0x1, P0 ;  /* 0x00000001ff027807 */ /* 0x000fe20000000000 */
[----:B------:R-:W-:Y:S01]  /*8f90*/  UMOV UR36, UR61 ;  /* 0x0000003d00247c82 */ /* 0x000fe20008000000 */
[----:B--2---:R-:W-:Y:S02]  /*8fa0*/  SEL R0, RZ, 0x1, P1 ;  /* 0x00000001ff007807 */ /* 0x004fe40000800000 */
[----:B------:R-:W-:Y:S02]  /*8fb0*/  LOP3.LUT R58, R58, R2, RZ, 0x3c, !PT ;  /* 0x000000023a3a7212 */ /* 0x000fe400078e3cff */
[----:B------:R-:W-:Y:S01]  /*8fc0*/  LOP3.LUT R59, R59, R0, RZ, 0x3c, !PT ;  /* 0x000000003b3b7212 */ /* 0x000fe200078e3cff */
[----:B------:R-:W-:Y:S01]  /*8fd0*/  UIADD3 UR28, UPT, UPT, UR37, UR4, URZ ;  /* 0x00000004251c7290 */ /* 0x000fe2000fffe0ff */
[----:B------:R-:W-:Y:S02]  /*8fe0*/  SEL R56, R56, RZ, P0 ;  /* 0x000000ff38387207 */ /* 0x000fe40000000000 */
[----:B------:R-:W-:Y:S01]  /*8ff0*/  SEL R22, R22, RZ, P1 ;  /* 0x000000ff16167207 */ /* 0x000fe20000800000 */
[----:B------:R-:W-:Y:S08]  /*9000*/  BRA.U UP0, `(.L_x_146) ;  /* 0xffffffcd00787547 */ /* 0x000ff0000b83ffff */
[----:B------:R-:W2:Y:S01]  /*9010*/  LDCU.64 UR4, c[0x0][0x888] ;  /* 0x00011100ff0477ac */ /* 0x000ea20008000a00 */
[----:B------:R-:W3:Y:S01]  /*9020*/  LDCU.64 UR6, c[0x0][0x890] ;  /* 0x00011200ff0677ac */ /* 0x000ee20008000a00 */
[----:B--2---:R-:W-:Y:S02]  /*9030*/  ISETP.NE.U32.AND P2, PT, RZ, UR4, PT ;  /* 0x00000004ff007c0c */ /* 0x004fe4000bf45070 */
[----:B---3--:R-:W-:Y:S02]  /*9040*/  ISETP.NE.U32.AND P1, PT, RZ, UR6, PT ;  /* 0x00000006ff007c0c */ /* 0x008fe4000bf25070 */
[----:B------:R-:W-:Y:S02]  /*9050*/  ISETP.NE.AND.EX P2, PT, RZ, UR5, PT, P2 ;  /* 0x00000005ff007c0c */ /* 0x000fe4000bf45320 */
[----:B------:R-:W-:-:S13]  /*9060*/  ISETP.NE.AND.EX P0, PT, RZ, UR7, PT, P1 ;  /* 0x00000007ff007c0c */ /* 0x000fda000bf05310 */
[----:B------:R-:W-:Y:S05]  /*9070*/  @P2 BRA P0, `(.L_x_147) ;  /* 0x00000000003c2947 */ /* 0x000fea0000000000 */
[----:B------:R-:W-:-:S13]  /*9080*/  ISETP.NE.AND.EX P1, PT, RZ, UR7, PT, P1 ;  /* 0x00000007ff007c0c */ /* 0x000fda000bf25310 */
[----:B------:R-:W-:Y:S05]  /*9090*/  @P1 BRA `(.L_x_148) ;  /* 0x00000000000c1947 */ /* 0x000fea0003800000 */
[----:B------:R-:W-:-:S13]  /*90a0*/  FSETP.NEU.AND P0, PT, R27, RZ, PT ;  /* 0x000000ff1b00720b */ /* 0x000fda0003f0d000 */
[----:B------:R-:W-:Y:S05]  /*90b0*/  @!P0 EXIT ;  /* 0x000000000000894d */ /* 0x000fea0003800000 */
[----:B------:R-:W-:Y:S05]  /*90c0*/  BRA `(.L_x_147) ;  /* 0x0000000000287947 */ /* 0x000fea0003800000 */
.L_x_148:
[----:B------:R-:W-:Y:S01]  /*90d0*/  ISETP.NE.AND P0, PT, R55, RZ, PT ;  /* 0x000000ff3700720c */ /* 0x000fe20003f05270 */
[----:B------:R-:W-:-:S12]  /*90e0*/  BSSY.RECONVERGENT B0, `(.L_x_147) ;  /* 0x0000008000007945 */ /* 0x000fd80003800200 */
[----:B------:R-:W-:Y:S05]  /*90f0*/  @P0 BRA `(.L_x_149) ;  /* 0x0000000000100947 */ /* 0x000fea0003800000 */
[----:B------:R-:W-:-:S04]  /*9100*/  ISETP.NE.U32.AND P0, PT, RZ, UR4, PT ;  /* 0x00000004ff007c0c */ /* 0x000fc8000bf05070 */
[----:B------:R-:W-:-:S13]  /*9110*/  ISETP.NE.AND.EX P0, PT, RZ, UR5, PT, P0 ;  /* 0x00000005ff007c0c */ /* 0x000fda000bf05300 */
[----:B------:R-:W-:Y:S05]  /*9120*/  @!P0 EXIT ;  /* 0x000000000000894d */ /* 0x000fea0003800000 */
[----:B------:R-:W-:Y:S05]  /*9130*/  BRA `(.L_x_150) ;  /* 0x0000000000087947 */ /* 0x000fea0003800000 */
.L_x_149:
[----:B------:R-:W-:-:S13]  /*9140*/  FSETP.NEU.AND P0, PT, R27, RZ, PT ;  /* 0x000000ff1b00720b */ /* 0x000fda0003f0d000 */
[----:B------:R-:W-:Y:S05]  /*9150*/  @!P0 EXIT ;  /* 0x000000000000894d */ /* 0x000fea0003800000 */
.L_x_150:
[----:B------:R-:W-:Y:S05]  /*9160*/  BSYNC.RECONVERGENT B0 ;  /* 0x0000000000007941 */ /* 0x000fea0003800200 */
.L_x_147:
[----:B------:R-:W-:Y:S01]  /*9170*/  ULEA UR6, UR46, UR43, 0x3 ;  /* 0x0000002b2e067291 */ /* 0x000fe2000f8e18ff */
[----:B------:R-:W-:-:S04]  /*9180*/  DEPBAR.LE SB0, 0x0 ;  /* 0x000080000000791a */ /* 0x000fc80000000000 */
[----:B------:R-:W-:-:S04]  /*9190*/  UIADD3 UR6, UPT, UPT, UR6, 0x80, URZ ;  /* 0x0000008006067890 */ /* 0x000fc8000fffe0ff */
[----:B------:R-:W-:-:S09]  /*91a0*/  UPRMT UR6, UR47, 0x654, UR6 ;  /* 0x000006542f067896 */ /* 0x000fd20008000006 */
[----:B------:R-:W-:Y:S01]  /*91b0*/  SYNCS.ARRIVE.TRANS64.RED.A1T0 RZ, [UR6], RZ ;  /* 0x000000ffffff79a7 */ /* 0x000fe20008100406 */
[----:B------:R-:W-:Y:S05]  /*91c0*/  EXIT ;  /* 0x000000000000794d */ /* 0x000fea0003800000 */
.L_x_24:
[----:B--2---:R2:W3:Y:S02]  /*91d0*/  SYNCS.PHASECHK.TRANS64.TRYWAIT P0, [R0+URZ+0x120], R2 ;  /* 0x00012002000075a7 */ /* 0x0044e400080011ff */
[----:B---3--:R-:W-:Y:S05]  /*91e0*/  @!P0 NANOSLEEP.SYNCS 0x989680 ;  /* 0x009896800000895d */ /* 0x008fea0003900000 */
[----:B------:R-:W3:Y:S02]  /*91f0*/  @!P0 SYNCS.PHASECHK.TRANS64 P0, [R0+URZ+0x120], R2 ;  /* 0x00012002000085a7 */ /* 0x000ee400080010ff */
[----:B---3--:R-:W-:Y:S05]  /*9200*/  @!P0 BRA `(.L_x_24) ;  /* 0xfffffffc00f08947 */ /* 0x008fea000383ffff */
[----:B------:R-:W-:Y:S05]  /*9210*/  BRA `(.L_x_151) ;  /* 0xffffff8800b47947 */ /* 0x000fea000383ffff */
.L_x_27:
[----:B-1----:R-:W-:-:S07]  /*9220*/  MOV R0, UR33 ;  /* 0x0000002100007c02 */ /* 0x002fce0008000f00 */
.L_x_152:
[----:B-1----:R1:W2:Y:S02]  /*9230*/  SYNCS.PHASECHK.TRANS64.TRYWAIT P0, [R0+URZ+0x30], R3 ;  /* 0x00003003000075a7 */ /* 0x0022a400080011ff */
[----:B--2---:R-:W-:Y:S05]  /*9240*/  @!P0 NANOSLEEP.SYNCS 0x989680 ;  /* 0x009896800000895d */ /* 0x004fea0003900000 */
[----:B------:R-:W2:Y:S02]  /*9250*/  @!P0 SYNCS.PHASECHK.TRANS64 P0, [R0+URZ+0x30], R3 ;  /* 0x00003003000085a7 */ /* 0x000ea400080010ff */
[----:B--2---:R-:W-:Y:S05]  /*9260*/  @!P0 BRA `(.L_x_152) ;  /* 0xfffffffc00f08947 */ /* 0x004fea000383ffff */
[----:B------:R-:W-:Y:S05]  /*9270*/  BRA `(.L_x_26) ;  /* 0xffffff8c00107947 */ /* 0x000fea000383ffff */
.L_x_34:
[----:B-1----:R-:W-:-:S07]  /*9280*/  MOV R0, UR17 ;  /* 0x0000001100007c02 */ /* 0x002fce0008000f00 */
.L_x_153:
[----:B-1----:R1:W2:Y:S02]  /*9290*/  SYNCS.PHASECHK.TRANS64.TRYWAIT P0, [R0+URZ+0x30], R3 ;  /* 0x00003003000075a7 */ /* 0x0022a400080011ff */
[----:B--2---:R-:W-:Y:S05]  /*92a0*/  @!P0 NANOSLEEP.SYNCS 0x989680 ;  /* 0x009896800000895d */ /* 0x004fea0003900000 */
[----:B------:R-:W2:Y:S02]  /*92b0*/  @!P0 SYNCS.PHASECHK.TRANS64 P0, [R0+URZ+0x30], R3 ;  /* 0x00003003000085a7 */ /* 0x000ea400080010ff */
[----:B--2---:R-:W-:Y:S05]  /*92c0*/  @!P0 BRA `(.L_x_153) ;  /* 0xfffffffc00f08947 */ /* 0x004fea000383ffff */
[----:B------:R-:W-:Y:S05]  /*92d0*/  BRA `(.L_x_33) ;  /* 0xffffff8c00e07947 */ /* 0x000fea000383ffff */
.L_x_39:
[----:B-1----:R1:W2:Y:S02]  /*92e0*/  SYNCS.PHASECHK.TRANS64.TRYWAIT P0, [R3+URZ+0xb0], R0 ;  /* 0x0000b000030075a7 */ /* 0x0022a400080011ff */
[----:B--2---:R-:W-:Y:S05]  /*92f0*/  @!P0 NANOSLEEP.SYNCS 0x989680 ;  /* 0x009896800000895d */ /* 0x004fea0003900000 */
[----:B------:R-:W2:Y:S02]  /*9300*/  @!P0 SYNCS.PHASECHK.TRANS64 P0, [R3+URZ+0xb0], R0 ;  /* 0x0000b000030085a7 */ /* 0x000ea400080010ff */
[----:B--2---:R-:W-:Y:S05]  /*9310*/  @!P0 BRA `(.L_x_39) ;  /* 0xfffffffc00f08947 */ /* 0x004fea000383ffff */
[----:B------:R-:W-:Y:S05]  /*9320*/  BRA `(.L_x_154) ;  /* 0xffffff9000987947 */ /* 0x000fea000383ffff */
.L_x_43:
[----:B------:R-:W-:-:S07]  /*9330*/  MOV R0, UR4 ;  /* 0x0000000400007c02 */ /* 0x000fce0008000f00 */
.L_x_155:
[----:B-1----:R1:W2:Y:S02]  /*9340*/  SYNCS.PHASECHK.TRANS64.TRYWAIT P0, [R0+URZ], R2 ;  /* 0x00000002000075a7 */ /* 0x0022a400080011ff */
[----:B--2---:R-:W-:Y:S05]  /*9350*/  @!P0 NANOSLEEP.SYNCS 0x989680 ;  /* 0x009896800000895d */ /* 0x004fea0003900000 */
[----:B------:R-:W2:Y:S02]  /*9360*/  @!P0 SYNCS.PHASECHK.TRANS64 P0, [R0+URZ], R2 ;  /* 0x00000002000085a7 */ /* 0x000ea400080010ff */
[----:B--2---:R-:W-:Y:S05]  /*9370*/  @!P0 BRA `(.L_x_155) ;  /* 0xfffffffc00f08947 */ /* 0x004fea000383ffff */
[----:B------:R-:W-:Y:S05]  /*9380*/  BRA `(.L_x_156) ;  /* 0xffffff9800407947 */ /* 0x000fea000383ffff */
.L_x_44:
[----:B------:R-:W-:-:S07]  /*9390*/  MOV R0, UR5 ;  /* 0x0000000500007c02 */ /* 0x000fce0008000f00 */
.L_x_157:
[----:B-1----:R1:W2:Y:S02]  /*93a0*/  SYNCS.PHASECHK.TRANS64.TRYWAIT P0, [R0+URZ], R3 ;  /* 0x00000003000075a7 */ /* 0x0022a400080011ff */
[----:B--2---:R-:W-:Y:S05]  /*93b0*/  @!P0 NANOSLEEP.SYNCS 0x989680 ;  /* 0x009896800000895d */ /* 0x004fea0003900000 */
[----:B------:R-:W2:Y:S02]  /*93c0*/  @!P0 SYNCS.PHASECHK.TRANS64 P0, [R0+URZ], R3 ;  /* 0x00000003000085a7 */ /* 0x000ea400080010ff */
[----:B--2---:R-:W-:Y:S05]  /*93d0*/  @!P0 BRA `(.L_x_157) ;  /* 0xfffffffc00f08947 */ /* 0x004fea000383ffff */
[----:B------:R-:W-:Y:S05]  /*93e0*/  BRA `(.L_x_158) ;  /* 0xffffff98004c7947 */ /* 0x000fea000383ffff */
.L_x_45:
[----:B------:R-:W-:-:S07]  /*93f0*/  MOV R0, UR5 ;  /* 0x0000000500007c02 */ /* 0x000fce0008000f00 */
.L_x_159:
[----:B-1----:R1:W2:Y:S02]  /*9400*/  SYNCS.PHASECHK.TRANS64.TRYWAIT P0, [R0+URZ], R3 ;  /* 0x00000003000075a7 */ /* 0x0022a400080011ff */
[----:B--2---:R-:W-:Y:S05]  /*9410*/  @!P0 NANOSLEEP.SYNCS 0x989680 ;  /* 0x009896800000895d */ /* 0x004fea0003900000 */
[----:B------:R-:W2:Y:S02]  /*9420*/  @!P0 SYNCS.PHASECHK.TRANS64 P0, [R0+URZ], R3 ;  /* 0x00000003000085a7 */ /* 0x000ea400080010ff */
[----:B--2---:R-:W-:Y:S05]  /*9430*/  @!P0 BRA `(.L_x_159) ;  /* 0xfffffffc00f08947 */ /* 0x004fea000383ffff */
[----:B------:R-:W-:Y:S05]  /*9440*/  BRA `(.L_x_160) ;  /* 0xffffff9800587947 */ /* 0x000fea000383ffff */
.L_x_46:
[----:B------:R-:W-:-:S07]  /*9450*/  MOV R0, UR5 ;  /* 0x0000000500007c02 */ /* 0x000fce0008000f00 */
.L_x_161:
[----:B-1----:R1:W2:Y:S02]  /*9460*/  SYNCS.PHASECHK.TRANS64.TRYWAIT P0, [R0+URZ], R3 ;  /* 0x00000003000075a7 */ /* 0x0022a400080011ff */
[----:B--2---:R-:W-:Y:S05]  /*9470*/  @!P0 NANOSLEEP.SYNCS 0x989680 ;  /* 0x009896800000895d */ /* 0x004fea0003900000 */
[----:B------:R-:W2:Y:S02]  /*9480*/  @!P0 SYNCS.PHASECHK.TRANS64 P0, [R0+URZ], R3 ;  /* 0x00000003000085a7 */ /* 0x000ea400080010ff */
[----:B--2---:R-:W-:Y:S05]  /*9490*/  @!P0 BRA `(.L_x_161) ;  /* 0xfffffffc00f08947 */ /* 0x004fea000383ffff */
[----:B------:R-:W-:Y:S05]  /*94a0*/  BRA `(.L_x_162) ;  /* 0xffffff9800647947 */ /* 0x000fea000383ffff */
.L_x_47:
[----:B------:R-:W-:-:S07]  /*94b0*/  MOV R0, UR5 ;  /* 0x0000000500007c02 */ /* 0x000fce0008000f00 */
.L_x_163:
[----:B-1----:R1:W2:Y:S02]  /*94c0*/  SYNCS.PHASECHK.TRANS64.TRYWAIT P0, [R0+URZ], R3 ;  /* 0x00000003000075a7 */ /* 0x0022a400080011ff */
[----:B--2---:R-:W-:Y:S05]  /*94d0*/  @!P0 NANOSLEEP.SYNCS 0x989680 ;  /* 0x009896800000895d */ /* 0x004fea0003900000 */
[----:B------:R-:W2:Y:S02]  /*94e0*/  @!P0 SYNCS.PHASECHK.TRANS64 P0, [R0+URZ], R3 ;  /* 0x00000003000085a7 */ /* 0x000ea400080010ff */
[----:B--2---:R-:W-:Y:S05]  /*94f0*/  @!P0 BRA `(.L_x_163) ;  /* 0xfffffffc00f08947 */ /* 0x004fea000383ffff */
[----:B------:R-:W-:Y:S05]  /*9500*/  BRA `(.L_x_164) ;  /* 0xffffff9800707947 */ /* 0x000fea000383ffff */
.L_x_50:
[----:B-1----:R1:W2:Y:S02]  /*9510*/  SYNCS.PHASECHK.TRANS64.TRYWAIT P0, [R2+URZ+0x110], R4 ;  /* 0x00011004020075a7 */ /* 0x0022a400080011ff */
[----:B--2---:R-:W-:Y:S05]  /*9520*/  @!P0 NANOSLEEP.SYNCS 0x989680 ;  /* 0x009896800000895d */ /* 0x004fea0003900000 */
[----:B------:R-:W2:Y:S02]  /*9530*/  @!P0 SYNCS.PHASECHK.TRANS64 P0, [R2+URZ+0x110], R4 ;  /* 0x00011004020085a7 */ /* 0x000ea400080010ff */
[----:B--2---:R-:W-:Y:S05]  /*9540*/  @!P0 BRA `(.L_x_50) ;  /* 0xfffffffc00f08947 */ /* 0x004fea000383ffff */
[----:B------:R-:W-:Y:S05]  /*9550*/  BRA `(.L_x_165) ;  /* 0xffffff9800cc7947 */ /* 0x000fea000383ffff */
.L_x_51:
[----:B------:R-:W-:-:S07]  /*9560*/  MOV R2, UR4 ;  /* 0x0000000400027c02 */ /* 0x000fce0008000f00 */
.L_x_166:
[----:B-1----:R1:W2:Y:S02]  /*9570*/  SYNCS.PHASECHK.TRANS64.TRYWAIT P0, [R2+URZ+0xc0], R5 ;  /* 0x0000c005020075a7 */ /* 0x0022a400080011ff */
[----:B--2---:R-:W-:Y:S05]  /*9580*/  @!P0 NANOSLEEP.SYNCS 0x989680 ;  /* 0x009896800000895d */ /* 0x004fea0003900000 */
[----:B------:R-:W2:Y:S02]  /*9590*/  @!P0 SYNCS.PHASECHK.TRANS64 P0, [R2+URZ+0xc0], R5 ;  /* 0x0000c005020085a7 */ /* 0x000ea400080010ff */
[----:B--2---:R-:W-:Y:S05]  /*95a0*/  @!P0 BRA `(.L_x_166) ;  /* 0xfffffffc00f08947 */ /* 0x004fea000383ffff */
[----:B------:R-:W-:Y:S05]  /*95b0*/  BRA `(.L_x_167) ;  /* 0xffffff9800dc7947 */ /* 0x000fea000383ffff */
.L_x_52:
[----:B-1----:R1:W2:Y:S02]  /*95c0*/  SYNCS.PHASECHK.TRANS64.TRYWAIT P1, [R2+URZ+0xb0], R4 ;  /* 0x0000b004020075a7 */ /* 0x0022a400080211ff */
[----:B--2---:R-:W-:Y:S05]  /*95d0*/  @!P1 NANOSLEEP.SYNCS 0x989680 ;  /* 0x009896800000995d */ /* 0x004fea0003900000 */
[----:B------:R-:W2:Y:S02]  /*95e0*/  @!P1 SYNCS.PHASECHK.TRANS64 P1, [R2+URZ+0xb0], R4 ;  /* 0x0000b004020095a7 */ /* 0x000ea400080210ff */
[----:B--2---:R-:W-:Y:S05]  /*95f0*/  @!P1 BRA `(.L_x_52) ;  /* 0xfffffffc00f09947 */ /* 0x004fea000383ffff */
[----:B------:R-:W-:Y:S05]  /*9600*/  BRA `(.L_x_168) ;  /* 0xffffff9c000c7947 */ /* 0x000fea000383ffff */
.L_x_55:
[----:B------:R-:W-:-:S07]  /*9610*/  MOV R0, UR4 ;  /* 0x0000000400007c02 */ /* 0x000fce0008000f00 */
.L_x_169:
[----:B-1----:R1:W2:Y:S02]  /*9620*/  SYNCS.PHASECHK.TRANS64.TRYWAIT P0, [R0+URZ+0xc0], R2 ;  /* 0x0000c002000075a7 */ /* 0x0022a400080011ff */
[----:B--2---:R-:W-:Y:S05]  /*9630*/  @!P0 NANOSLEEP.SYNCS 0x989680 ;  /* 0x009896800000895d */ /* 0x004fea0003900000 */
[----:B------:R-:W2:Y:S02]  /*9640*/  @!P0 SYNCS.PHASECHK.TRANS64 P0, [R0+URZ+0xc0], R2 ;  /* 0x0000c002000085a7 */ /* 0x000ea400080010ff */
[----:B--2---:R-:W-:Y:S05]  /*9650*/  @!P0 BRA `(.L_x_169) ;  /* 0xfffffffc00f08947 */ /* 0x004fea000383ffff */
[----:B------:R-:W-:Y:S05]  /*9660*/  BRA `(.L_x_54) ;  /* 0xffffff9c00607947 */ /* 0x000fea000383ffff */
.L_x_64:
[----:B-1----:R-:W-:-:S04]  /*9670*/  MOV R5, UR5 ;  /* 0x0000000500057c02 */ /* 0x002fc80008000f00 */
[----:B------:R1:W2:Y:S03]  /*9680*/  SYNCS.PHASECHK.TRANS64.TRYWAIT P0, [R5+URZ+0x8], R6 ;  /* 0x00000806050075a7 */ /* 0x0002a600080011ff */
[----:B--2---:R-:W-:Y:S05]  /*9690*/  @!P0 NANOSLEEP.SYNCS 0x989680 ;  /* 0x009896800000895d */ /* 0x004fea0003900000 */
[----:B------:R-:W2:Y:S02]  /*96a0*/  @!P0 SYNCS.PHASECHK.TRANS64 P0, [R5+URZ+0x8], R6 ;  /* 0x00000806050085a7 */ /* 0x000ea400080010ff */
[----:B--2---:R-:W-:Y:S05]  /*96b0*/  @!P0 BRA `(.L_x_64) ;  /* 0xfffffffc00ec8947 */ /* 0x004fea000383ffff */
[----:B------:R-:W-:Y:S05]  /*96c0*/  BRA `(.L_x_63) ;  /* 0xffffffa000147947 */ /* 0x000fea000383ffff */
.L_x_66:
[----:B------:R-:W-:Y:S01]  /*96d0*/  BSSY B0, `(.L_x_170) ;  /* 0x0000006000007945 */ /* 0x000fe20003800000 */
[----:B------:R-:W-:-:S07]  /*96e0*/  MOV R15, 0xffffffff ;  /* 0xffffffff000f7802 */ /* 0x000fce0000000f00 */
[----:B-1---5:R-:W-:Y:S05]  /*96f0*/  WARPSYNC.COLLECTIVE R15, `(.L_x_171) ;  /* 0x000000000f0c7348 */ /* 0x022fea0003c00000 */
[----:B------:R-:W-:Y:S02]  /*9700*/  ELECT P6, UR79, PT ;  /* 0x00000000004f782f */ /* 0x000fe400038c0000 */
[----:B------:R-:W-:Y:S01]  /*9710*/  MOV R14, UR79 ;  /* 0x0000004f000e7c02 */ /* 0x000fe20008000f00 */
[----:B-1---5:R-:W-:Y:S10]  /*9720*/  ENDCOLLECTIVE ;  /* 0x000000000000791b */ /* 0x022ff40003800000 */
.L_x_171:
[----:B------:R-:W-:Y:S05]  /*9730*/  BSYNC B0 ;  /* 0x0000000000007941 */ /* 0x000fea0003800000 */
.L_x_170:
[----:B------:R-:W-:Y:S05]  /*9740*/  BRA `(.L_x_172) ;  /* 0xffffffa000447947 */ /* 0x000fea000383ffff */
.L_x_68:
[----:B-1----:R-:W-:-:S04]  /*9750*/  MOV R0, UR5 ;  /* 0x0000000500007c02 */ /* 0x002fc80008000f00 */
[----:B------:R1:W2:Y:S03]  /*9760*/  SYNCS.PHASECHK.TRANS64.TRYWAIT P0, [R0+URZ+0x8], R4 ;  /* 0x00000804000075a7 */ /* 0x0002a600080011ff */
[----:B--2---:R-:W-:Y:S05]  /*9770*/  @!P0 NANOSLEEP.SYNCS 0x989680 ;  /* 0x009896800000895d */ /* 0x004fea0003900000 */
[----:B------:R-:W2:Y:S02]  /*9780*/  @!P0 SYNCS.PHASECHK.TRANS64 P0, [R0+URZ+0x8], R4 ;  /* 0x00000804000085a7 */ /* 0x000ea400080010ff */
[----:B--2---:R-:W-:Y:S05]  /*9790*/  @!P0 BRA `(.L_x_68) ;  /* 0xfffffffc00ec8947 */ /* 0x004fea000383ffff */
[----:B------:R-:W-:Y:S05]  /*97a0*/  BRA `(.L_x_67) ;  /* 0xffffffa000487947 */ /* 0x000fea000383ffff */
.L_x_69:
[----:B-1----:R1:W2:Y:S02]  /*97b0*/  SYNCS.PHASECHK.TRANS64.TRYWAIT P0, [R0+URZ+0xb0], R4 ;  /* 0x0000b004000075a7 */ /* 0x0022a400080011ff */
[----:B--2---:R-:W-:Y:S05]  /*97c0*/  @!P0 NANOSLEEP.SYNCS 0x989680 ;  /* 0x009896800000895d */ /* 0x004fea0003900000 */
[----:B------:R-:W2:Y:S02]  /*97d0*/  @!P0 SYNCS.PHASECHK.TRANS64 P0, [R0+URZ+0xb0], R4 ;  /* 0x0000b004000085a7 */ /* 0x000ea400080010ff */
[----:B--2---:R-:W-:Y:S05]  /*97e0*/  @!P0 BRA `(.L_x_69) ;  /* 0xfffffffc00f08947 */ /* 0x004fea000383ffff */
[----:B------:R-:W-:Y:S05]  /*97f0*/  BRA `(.L_x_173) ;  /* 0xffffffa400307947 */ /* 0x000fea000383ffff */
.L_x_71:
[----:B------:R-:W-:-:S07]  /*9800*/  MOV R0, UR31 ;  /* 0x0000001f00007c02 */ /* 0x000fce0008000f00 */
.L_x_174:
[----:B-1----:R1:W2:Y:S02]  /*9810*/  SYNCS.PHASECHK.TRANS64.TRYWAIT P0, [R0+URZ+0xf0], R4 ;  /* 0x0000f004000075a7 */ /* 0x0022a400080011ff */
[----:B--2---:R-:W-:Y:S05]  /*9820*/  @!P0 NANOSLEEP.SYNCS 0x989680 ;  /* 0x009896800000895d */ /* 0x004fea0003900000 */
[----:B------:R-:W2:Y:S02]  /*9830*/  @!P0 SYNCS.PHASECHK.TRANS64 P0, [R0+URZ+0xf0], R4 ;  /* 0x0000f004000085a7 */ /* 0x000ea400080010ff */
[----:B--2---:R-:W-:Y:S05]  /*9840*/  @!P0 BRA `(.L_x_174) ;  /* 0xfffffffc00f08947 */ /* 0x004fea000383ffff */
[----:B------:R-:W-:Y:S05]  /*9850*/  BRA `(.L_x_175) ;  /* 0xffffffa4007c7947 */ /* 0x000fea000383ffff */
.L_x_74:
[----:B------:R-:W-:Y:S07]  /*9860*/  MOV R0, UR5 ;  /* 0x0000000500007c02 */ /* 0x000fee0008000f00 */
.L_x_176:
[----:B-1----:R1:W2:Y:S02]  /*9870*/  SYNCS.PHASECHK.TRANS64.TRYWAIT P0, [R0+URZ], R4 ;  /* 0x00000004000075a7 */ /* 0x0022a400080011ff */
[----:B--2---:R-:W-:Y:S05]  /*9880*/  @!P0 NANOSLEEP.SYNCS 0x989680 ;  /* 0x009896800000895d */ /* 0x004fea0003900000 */
[----:B------:R-:W2:Y:S02]  /*9890*/  @!P0 SYNCS.PHASECHK.TRANS64 P0, [R0+URZ], R4 ;  /* 0x00000004000085a7 */ /* 0x000ea400080010ff */
[----:B--2---:R-:W-:Y:S05]  /*98a0*/  @!P0 BRA `(.L_x_176) ;  /* 0xfffffffc00f08947 */ /* 0x004fea000383ffff */
[----:B------:R-:W-:Y:S05]  /*98b0*/  BRA `(.L_x_73) ;  /* 0xffffffa400907947 */ /* 0x000fea000383ffff */
.L_x_78:
[----:B-1----:R-:W-:-:S07]  /*98c0*/  MOV R0, UR4 ;  /* 0x0000000400007c02 */ /* 0x002fce0008000f00 */
.L_x_177:
[----:B-1----:R1:W2:Y:S02]  /*98d0*/  SYNCS.PHASECHK.TRANS64.TRYWAIT P0, [R0+URZ], R2 ;  /* 0x00000002000075a7 */ /* 0x0022a400080011ff */
[----:B--2---:R-:W-:Y:S05]  /*98e0*/  @!P0 NANOSLEEP.SYNCS 0x989680 ;  /* 0x009896800000895d */ /* 0x004fea0003900000 */
[----:B------:R-:W2:Y:S02]  /*98f0*/  @!P0 SYNCS.PHASECHK.TRANS64 P0, [R0+URZ], R2 ;  /* 0x00000002000085a7 */ /* 0x000ea400080010ff */
[----:B--2---:R-:W-:Y:S05]  /*9900*/  @!P0 BRA `(.L_x_177) ;  /* 0xfffffffc00f08947 */ /* 0x004fea000383ffff */
[----:B------:R-:W-:Y:S05]  /*9910*/  BRA `(.L_x_178) ;  /* 0xffffffa800847947 */ /* 0x000fea000383ffff */
.L_x_79:
[----:B------:R-:W-:-:S07]  /*9920*/  MOV R0, UR5 ;  /* 0x0000000500007c02 */ /* 0x000fce0008000f00 */
.L_x_179:
[----:B-1----:R1:W2:Y:S02]  /*9930*/  SYNCS.PHASECHK.TRANS64.TRYWAIT P0, [R0+URZ], R3 ;  /* 0x00000003000075a7 */ /* 0x0022a400080011ff */
[----:B--2---:R-:W-:Y:S05]  /*9940*/  @!P0 NANOSLEEP.SYNCS 0x989680 ;  /* 0x009896800000895d */ /* 0x004fea0003900000 */
[----:B------:R-:W2:Y:S02]  /*9950*/  @!P0 SYNCS.PHASECHK.TRANS64 P0, [R0+URZ], R3 ;  /* 0x00000003000085a7 */ /* 0x000ea400080010ff */
[----:B--2---:R-:W-:Y:S05]  /*9960*/  @!P0 BRA `(.L_x_179) ;  /* 0xfffffffc00f08947 */ /* 0x004fea000383ffff */
[----:B------:R-:W-:Y:S05]  /*9970*/  BRA `(.L_x_180) ;  /* 0xffffffa800907947 */ /* 0x000fea000383ffff */
.L_x_80:
[----:B------:R-:W-:-:S07]  /*9980*/  MOV R0, UR5 ;  /* 0x0000000500007c02 */ /* 0x000fce0008000f00 */
.L_x_181:
[----:B-1----:R1:W2:Y:S02]  /*9990*/  SYNCS.PHASECHK.TRANS64.TRYWAIT P0, [R0+URZ], R3 ;  /* 0x00000003000075a7 */ /* 0x0022a400080011ff */
[----:B--2---:R-:W-:Y:S05]  /*99a0*/  @!P0 NANOSLEEP.SYNCS 0x989680 ;  /* 0x009896800000895d */ /* 0x004fea0003900000 */
[----:B------:R-:W2:Y:S02]  /*99b0*/  @!P0 SYNCS.PHASECHK.TRANS64 P0, [R0+URZ], R3 ;  /* 0x00000003000085a7 */ /* 0x000ea400080010ff */
[----:B--2---:R-:W-:Y:S05]  /*99c0*/  @!P0 BRA `(.L_x_181) ;  /* 0xfffffffc00f08947 */ /* 0x004fea000383ffff */
[----:B------:R-:W-:Y:S05]  /*99d0*/  BRA `(.L_x_182) ;  /* 0xffffffa8009c7947 */ /* 0x000fea000383ffff */
.L_x_83:
[----:B------:R-:W-:-:S07]  /*99e0*/  MOV R0, UR26 ;  /* 0x0000001a00007c02 */ /* 0x000fce0008000f00 */
.L_x_183:
[----:B-1----:R1:W2:Y:S02]  /*99f0*/  SYNCS.PHASECHK.TRANS64.TRYWAIT P1, [R0+URZ+0x130], R2 ;  /* 0x00013002000075a7 */ /* 0x0022a400080211ff */
[----:B--2---:R-:W-:Y:S05]  /*9a00*/  @!P1 NANOSLEEP.SYNCS 0x989680 ;  /* 0x009896800000995d */ /* 0x004fea0003900000 */
[----:B------:R-:W2:Y:S02]  /*9a10*/  @!P1 SYNCS.PHASECHK.TRANS64 P1, [R0+URZ+0x130], R2 ;  /* 0x00013002000095a7 */ /* 0x000ea400080210ff */
[----:B--2---:R-:W-:Y:S05]  /*9a20*/  @!P1 BRA `(.L_x_183) ;  /* 0xfffffffc00f09947 */ /* 0x004fea000383ffff */
[----:B------:R-:W-:Y:S05]  /*9a30*/  BRA `(.L_x_184) ;  /* 0xffffffa800e87947 */ /* 0x000fea000383ffff */
.L_x_88:
[----:B--2---:R2:W3:Y:S02]  /*9a40*/  SYNCS.PHASECHK.TRANS64.TRYWAIT P0, [R12+URZ+0xb0], R0 ;  /* 0x0000b0000c0075a7 */ /* 0x0044e400080011ff */
[----:B---3--:R-:W-:Y:S05]  /*9a50*/  @!P0 NANOSLEEP.SYNCS 0x989680 ;  /* 0x009896800000895d */ /* 0x008fea0003900000 */
[----:B------:R-:W3:Y:S02]  /*9a60*/  @!P0 SYNCS.PHASECHK.TRANS64 P0, [R12+URZ+0xb0], R0 ;  /* 0x0000b0000c0085a7 */ /* 0x000ee400080010ff */
[----:B---3--:R-:W-:Y:S05]  /*9a70*/  @!P0 BRA `(.L_x_88) ;  /* 0xfffffffc00f08947 */ /* 0x008fea000383ffff */
[----:B------:R-:W-:Y:S05]  /*9a80*/  BRA `(.L_x_185) ;  /* 0xffffffb000107947 */ /* 0x000fea000383ffff */
.L_x_91:
[----:B-1----:R-:W-:Y:S07]  /*9a90*/  MOV R0, UR21 ;  /* 0x0000001500007c02 */ /* 0x002fee0008000f00 */
.L_x_186:
[----:B-1----:R1:W2:Y:S02]  /*9aa0*/  SYNCS.PHASECHK.TRANS64.TRYWAIT P2, [R0+URZ+0xa8], R6 ;  /* 0x0000a806000075a7 */ /* 0x0022a400080411ff */
[----:B--2---:R-:W-:Y:S05]  /*9ab0*/  @!P2 NANOSLEEP.SYNCS 0x989680 ;  /* 0x009896800000a95d */ /* 0x004fea0003900000 */
[----:B------:R-:W2:Y:S02]  /*9ac0*/  @!P2 SYNCS.PHASECHK.TRANS64 P2, [R0+URZ+0xa8], R6 ;  /* 0x0000a8060000a5a7 */ /* 0x000ea400080410ff */
[----:B--2---:R-:W-:Y:S05]  /*9ad0*/  @!P2 BRA `(.L_x_186) ;  /* 0xfffffffc00f0a947 */ /* 0x004fea000383ffff */
[----:B------:R-:W-:Y:S05]  /*9ae0*/  BRA `(.L_x_90) ;  /* 0xffffffb400787947 */ /* 0x000fea000383ffff */
.L_x_94:
[----:B------:R-:W-:Y:S07]  /*9af0*/  MOV R0, UR21 ;  /* 0x0000001500007c02 */ /* 0x000fee0008000f00 */
.L_x_187:
[----:B-1----:R1:W2:Y:S02]  /*9b00*/  SYNCS.PHASECHK.TRANS64.TRYWAIT P0, [R0+URZ+0x80], R9 ;  /* 0x00008009000075a7 */ /* 0x0022a400080011ff */
[----:B--2---:R-:W-:Y:S05]  /*9b10*/  @!P0 NANOSLEEP.SYNCS 0x989680 ;  /* 0x009896800000895d */ /* 0x004fea0003900000 */
[----:B------:R-:W2:Y:S02]  /*9b20*/  @!P0 SYNCS.PHASECHK.TRANS64 P0, [R0+URZ+0x80], R9 ;  /* 0x00008009000085a7 */ /* 0x000ea400080010ff */
[----:B--2---:R-:W-:Y:S05]  /*9b30*/  @!P0 BRA `(.L_x_187) ;  /* 0xfffffffc00f08947 */ /* 0x004fea000383ffff */
[----:B------:R-:W-:Y:S05]  /*9b40*/  BRA `(.L_x_188) ;  /* 0xffffffb400d47947 */ /* 0x000fea000383ffff */
.L_x_95:
[----:B------:R-:W-:Y:S07]  /*9b50*/  MOV R0, UR21 ;  /* 0x0000001500007c02 */ /* 0x000fee0008000f00 */
.L_x_189:
[----:B-1----:R1:W2:Y:S02]  /*9b60*/  SYNCS.PHASECHK.TRANS64.TRYWAIT P0, [R0+URZ+0x88], R9 ;  /* 0x00008809000075a7 */ /* 0x0022a400080011ff */
[----:B--2---:R-:W-:Y:S05]  /*9b70*/  @!P0 NANOSLEEP.SYNCS 0x989680 ;  /* 0x009896800000895d */ /* 0x004fea0003900000 */
[----:B------:R-:W2:Y:S02]  /*9b80*/  @!P0 SYNCS.PHASECHK.TRANS64 P0, [R0+URZ+0x88], R9 ;  /* 0x00008809000085a7 */ /* 0x000ea400080010ff */
[----:B--2---:R-:W-:Y:S05]  /*9b90*/  @!P0 BRA `(.L_x_189) ;  /* 0xfffffffc00f08947 */ /* 0x004fea000383ffff */
[----:B------:R-:W-:Y:S05]  /*9ba0*/  BRA `(.L_x_190) ;  /* 0xffffffb800307947 */ /* 0x000fea000383ffff */
.L_x_96:
[----:B------:R-:W-:Y:S07]  /*9bb0*/  MOV R0, UR21 ;  /* 0x0000001500007c02 */ /* 0x000fee0008000f00 */
.L_x_191:
[----:B-1----:R1:W2:Y:S02]  /*9bc0*/  SYNCS.PHASECHK.TRANS64.TRYWAIT P0, [R0+URZ+0x90], R9 ;  /* 0x00009009000075a7 */ /* 0x0022a400080011ff */
[----:B--2---:R-:W-:Y:S05]  /*9bd0*/  @!P0 NANOSLEEP.SYNCS 0x989680 ;  /* 0x009896800000895d */ /* 0x004fea0003900000 */
[----:B------:R-:W2:Y:S02]  /*9be0*/  @!P0 SYNCS.PHASECHK.TRANS64 P0, [R0+URZ+0x90], R9 ;  /* 0x00009009000085a7 */ /* 0x000ea400080010ff */
[----:B--2---:R-:W-:Y:S05]  /*9bf0*/  @!P0 BRA `(.L_x_191) ;  /* 0xfffffffc00f08947 */ /* 0x004fea000383ffff */
[----:B------:R-:W-:Y:S05]  /*9c00*/  BRA `(.L_x_192) ;  /* 0xffffffb8008c7947 */ /* 0x000fea000383ffff */
.L_x_97:
[----:B------:R-:W-:Y:S07]  /*9c10*/  MOV R0, UR21 ;  /* 0x0000001500007c02 */ /* 0x000fee0008000f00 */
.L_x_193:
[----:B-1----:R1:W2:Y:S02]  /*9c20*/  SYNCS.PHASECHK.TRANS64.TRYWAIT P0, [R0+URZ+0x98], R9 ;  /* 0x00009809000075a7 */ /* 0x0022a400080011ff */
[----:B--2---:R-:W-:Y:S05]  /*9c30*/  @!P0 NANOSLEEP.SYNCS 0x989680 ;  /* 0x009896800000895d */ /* 0x004fea0003900000 */
[----:B------:R-:W2:Y:S02]  /*9c40*/  @!P0 SYNCS.PHASECHK.TRANS64 P0, [R0+URZ+0x98], R9 ;  /* 0x00009809000085a7 */ /* 0x000ea400080010ff */
[----:B--2---:R-:W-:Y:S05]  /*9c50*/  @!P0 BRA `(.L_x_193) ;  /* 0xfffffffc00f08947 */ /* 0x004fea000383ffff */
[----:B------:R-:W-:Y:S05]  /*9c60*/  BRA `(.L_x_194) ;  /* 0xffffffb800e87947 */ /* 0x000fea000383ffff */
.L_x_99:
[----:B------:R-:W-:-:S07]  /*9c70*/  MOV R0, UR21 ;  /* 0x0000001500007c02 */ /* 0x000fce0008000f00 */
.L_x_195:
[----:B-1----:R1:W3:Y:S02]  /*9c80*/  SYNCS.PHASECHK.TRANS64.TRYWAIT P0, [R0+URZ+0x80], R2 ;  /* 0x00008002000075a7 */ /* 0x0022e400080011ff */
[----:B---3--:R-:W-:Y:S05]  /*9c90*/  @!P0 NANOSLEEP.SYNCS 0x989680 ;  /* 0x009896800000895d */ /* 0x008fea0003900000 */
[----:B------:R-:W3:Y:S02]  /*9ca0*/  @!P0 SYNCS.PHASECHK.TRANS64 P0, [R0+URZ+0x80], R2 ;  /* 0x00008002000085a7 */ /* 0x000ee400080010ff */
[----:B---3--:R-:W-:Y:S05]  /*9cb0*/  @!P0 BRA `(.L_x_195) ;  /* 0xfffffffc00f08947 */ /* 0x008fea000383ffff */
[----:B------:R-:W-:Y:S05]  /*9cc0*/  BRA `(.L_x_196) ;  /* 0xffffffbc00747947 */ /* 0x000fea000383ffff */
.L_x_100:
[----:B-1----:R-:W-:-:S07]  /*9cd0*/  MOV R0, UR21 ;  /* 0x0000001500007c02 */ /* 0x002fce0008000f00 */
.L_x_197:
[----:B-1----:R1:W3:Y:S02]  /*9ce0*/  SYNCS.PHASECHK.TRANS64.TRYWAIT P0, [R0+URZ+0x88], R2 ;  /* 0x00008802000075a7 */ /* 0x0022e400080011ff */
[----:B---3--:R-:W-:Y:S05]  /*9cf0*/  @!P0 NANOSLEEP.SYNCS 0x989680 ;  /* 0x009896800000895d */ /* 0x008fea0003900000 */
[----:B------:R-:W3:Y:S02]  /*9d00*/  @!P0 SYNCS.PHASECHK.TRANS64 P0, [R0+URZ+0x88], R2 ;  /* 0x00008802000085a7 */ /* 0x000ee400080010ff */
[----:B---3--:R-:W-:Y:S05]  /*9d10*/  @!P0 BRA `(.L_x_197) ;  /* 0xfffffffc00f08947 */ /* 0x008fea000383ffff */
[----:B------:R-:W-:Y:S05]  /*9d20*/  BRA `(.L_x_198) ;  /* 0xffffffbc00647947 */ /* 0x000fea000383ffff */
.L_x_101:
[----:B-1----:R-:W-:-:S07]  /*9d30*/  MOV R0, UR21 ;  /* 0x0000001500007c02 */ /* 0x002fce0008000f00 */
.L_x_199:
[----:B-1----:R1:W3:Y:S02]  /*9d40*/  SYNCS.PHASECHK.TRANS64.TRYWAIT P0, [R0+URZ+0x90], R2 ;  /* 0x00009002000075a7 */ /* 0x0022e400080011ff */
[----:B---3--:R-:W-:Y:S05]  /*9d50*/  @!P0 NANOSLEEP.SYNCS 0x989680 ;  /* 0x009896800000895d */ /* 0x008fea0003900000 */
[----:B------:R-:W3:Y:S02]  /*9d60*/  @!P0 SYNCS.PHASECHK.TRANS64 P0, [R0+URZ+0x90], R2 ;  /* 0x00009002000085a7 */ /* 0x000ee400080010ff */
[----:B---3--:R-:W-:Y:S05]  /*9d70*/  @!P0 BRA `(.L_x_199) ;  /* 0xfffffffc00f08947 */ /* 0x008fea000383ffff */
[----:B------:R-:W-:Y:S05]  /*9d80*/  BRA `(.L_x_200) ;  /* 0xffffffbc00547947 */ /* 0x000fea000383ffff */
.L_x_103:
[----:B--2---:R2:W3:Y:S02]  /*9d90*/  SYNCS.PHASECHK.TRANS64.TRYWAIT P0, [R3+URZ+0xb0], R0 ;  /* 0x0000b000030075a7 */ /* 0x0044e400080011ff */
[----:B---3--:R-:W-:Y:S05]  /*9da0*/  @!P0 NANOSLEEP.SYNCS 0x989680 ;  /* 0x009896800000895d */ /* 0x008fea0003900000 */
[----:B------:R-:W3:Y:S02]  /*9db0*/  @!P0 SYNCS.PHASECHK.TRANS64 P0, [R3+URZ+0xb0], R0 ;  /* 0x0000b000030085a7 */ /* 0x000ee400080010ff */
[----:B---3--:R-:W-:Y:S05]  /*9dc0*/  @!P0 BRA `(.L_x_103) ;  /* 0xfffffffc00f08947 */ /* 0x008fea000383ffff */
[----:B------:R-:W-:Y:S05]  /*9dd0*/  BRA `(.L_x_201) ;  /* 0xffffffc000187947 */ /* 0x000fea000383ffff */
.L_x_114:
[----:B-1----:R-:W-:Y:S04]  /*9de0*/  MOV R2, UR43 ;  /* 0x0000002b00027c02 */ /* 0x002fe80008000f00 */
[----:B------:R1:W2:Y:S03]  /*9df0*/  SYNCS.PHASECHK.TRANS64.TRYWAIT P0, [R2+URZ+0x60], R3 ;  /* 0x00006003020075a7 */ /* 0x0002a600080011ff */
[----:B--2---:R-:W-:Y:S05]  /*9e00*/  @!P0 NANOSLEEP.SYNCS 0x989680 ;  /* 0x009896800000895d */ /* 0x004fea0003900000 */
[----:B------:R-:W2:Y:S02]  /*9e10*/  @!P0 SYNCS.PHASECHK.TRANS64 P0, [R2+URZ+0x60], R3 ;  /* 0x00006003020085a7 */ /* 0x000ea400080010ff */
[----:B--2---:R-:W-:Y:S05]  /*9e20*/  @!P0 BRA `(.L_x_114) ;  /* 0xfffffffc00ec8947 */ /* 0x004fea000383ffff */
[----:B------:R-:W-:Y:S05]  /*9e30*/  BRA `(.L_x_113) ;  /* 0xffffffcc00687947 */ /* 0x000fea000383ffff */
.L_x_116:
[----:B-1----:R1:W3:Y:S02]  /*9e40*/  SYNCS.PHASECHK.TRANS64.TRYWAIT P1, [R54+URZ+0xd0], R0 ;  /* 0x0000d000360075a7 */ /* 0x0022e400080211ff */
[----:B---3--:R-:W-:Y:S05]  /*9e50*/  @!P1 NANOSLEEP.SYNCS 0x989680 ;  /* 0x009896800000995d */ /* 0x008fea0003900000 */
[----:B------:R-:W3:Y:S02]  /*9e60*/  @!P1 SYNCS.PHASECHK.TRANS64 P1, [R54+URZ+0xd0], R0 ;  /* 0x0000d000360095a7 */ /* 0x000ee400080210ff */
[----:B---3--:R-:W-:Y:S05]  /*9e70*/  @!P1 BRA `(.L_x_116) ;  /* 0xfffffffc00f09947 */ /* 0x008fea000383ffff */
[----:B------:R-:W-:Y:S05]  /*9e80*/  BRA `(.L_x_115) ;  /* 0xffffffcc00887947 */ /* 0x000fea000383ffff */
.L_x_125:
[----:B--2---:R2:W3:Y:S02]  /*9e90*/  SYNCS.PHASECHK.TRANS64.TRYWAIT P0, [R2+URZ+0x60], R0 ;  /* 0x00006000020075a7 */ /* 0x0044e400080011ff */
[----:B---3--:R-:W-:Y:S05]  /*9ea0*/  @!P0 NANOSLEEP.SYNCS 0x989680 ;  /* 0x009896800000895d */ /* 0x008fea0003900000 */
[----:B------:R-:W3:Y:S02]  /*9eb0*/  @!P0 SYNCS.PHASECHK.TRANS64 P0, [R2+URZ+0x60], R0 ;  /* 0x00006000020085a7 */ /* 0x000ee400080010ff */
[----:B---3--:R-:W-:Y:S05]  /*9ec0*/  @!P0 BRA `(.L_x_125) ;  /* 0xfffffffc00f08947 */ /* 0x008fea000383ffff */
[----:B------:R-:W-:Y:S05]  /*9ed0*/  BRA `(.L_x_124) ;  /* 0xffffffd400987947 */ /* 0x000fea000383ffff */
.L_x_133:
[----:B--2---:R2:W3:Y:S02]  /*9ee0*/  SYNCS.PHASECHK.TRANS64.TRYWAIT P0, [R2+URZ+0x60], R4 ;  /* 0x00006004020075a7 */ /* 0x0044e400080011ff */
[----:B---3--:R-:W-:Y:S05]  /*9ef0*/  @!P0 NANOSLEEP.SYNCS 0x989680 ;  /* 0x009896800000895d */ /* 0x008fea0003900000 */
[----:B------:R-:W3:Y:S02]  /*9f00*/  @!P0 SYNCS.PHASECHK.TRANS64 P0, [R2+URZ+0x60], R4 ;  /* 0x00006004020085a7 */ /* 0x000ee400080010ff */
[----:B---3--:R-:W-:Y:S05]  /*9f10*/  @!P0 BRA `(.L_x_133) ;  /* 0xfffffffc00f08947 */ /* 0x008fea000383ffff */
[----:B------:R-:W-:Y:S05]  /*9f20*/  BRA `(.L_x_132) ;  /* 0xffffffdc00b87947 */ /* 0x000fea000383ffff */
.L_x_141:
[----:B--2---:R2:W3:Y:S02]  /*9f30*/  SYNCS.PHASECHK.TRANS64.TRYWAIT P0, [R3+URZ+0x60], R0 ;  /* 0x00006000030075a7 */ /* 0x0044e400080011ff */
[----:B---3--:R-:W-:Y:S05]  /*9f40*/  @!P0 NANOSLEEP.SYNCS 0x989680 ;  /* 0x009896800000895d */ /* 0x008fea0003900000 */
[----:B------:R-:W3:Y:S02]  /*9f50*/  @!P0 SYNCS.PHASECHK.TRANS64 P0, [R3+URZ+0x60], R0 ;  /* 0x00006000030085a7 */ /* 0x000ee400080010ff */
[----:B---3--:R-:W-:Y:S05]  /*9f60*/  @!P0 BRA `(.L_x_141) ;  /* 0xfffffffc00f08947 */ /* 0x008fea000383ffff */
[----:B------:R-:W-:Y:S05]  /*9f70*/  BRA `(.L_x_140) ;  /* 0xffffffe400d87947 */ /* 0x000fea000383ffff */
        .weak           $__internal_0_$__cuda_sm10x_tcgen05_guardrail_trap_col_being_dealloced_not_returned_by_alloc
        .type           $__internal_0_$__cuda_sm10x_tcgen05_guardrail_trap_col_being_dealloced_not_returned_by_alloc,@function
        .size           $__internal_0_$__cuda_sm10x_tcgen05_guardrail_trap_col_being_dealloced_not_returned_by_alloc,($__internal_1_$__cuda_sm10x_tcgen05_guardrail_trap_phase_invalid_during_alloc - $__internal_0_$__cuda_sm10x_tcgen05_guardrail_trap_col_being_dealloced_not_returned_by_alloc)
$__internal_0_$__cuda_sm10x_tcgen05_guardrail_trap_col_being_dealloced_not_returned_by_alloc:
[----:B------:R-:W-:Y:S05]  /*9f80*/  BPT.TRAP 0x1 ;  /* 0x000000040000795c */ /* 0x000fea0000300000 */
[----:B------:R-:W-:-:S04]  /*9f90*/  HFMA2 R3, -RZ, RZ, 0, 0 ;  /* 0x00000000ff037431 */ /* 0x000fc800000001ff */
[----:B------:R-:W-:Y:S05]  /*9fa0*/  RET.REL.NODEC R2 `(_ZN7cutlass13device_kernelINS_4gemm6kernel13GemmUniversalIN4cute5tupleIJiiiiEEENS1_10collective13CollectiveMmaINS1_35MainloopSm100TmaUmmaWarpSpecializedILi6ELi2ELi4ENS5_IJNS4_1CILi4EEESB_NSA_ILi1EEEEEEEENS5_IJNSA_ILi128EEESF_NSA_ILi64EEEEEENS_6half_tENS5_IJlSC_lEEESI_NS5_IJSC_llEEENS4_8TiledMMAINS4_8MMA_AtomIJNS4_26SM100_MMA_F16BF16_2x1SM_SSISI_SI_fLi128ELi128ELNS4_4UMMA5MajorE0ELSP_1ELNSO_7ScaleInE0ELSQ_0EEEEEENS4_6LayoutINS5_IJSC_SC_SC_EEENS5_IJNSA_ILi0EEESV_SV_EEEEENS5_IJNS4_10UnderscoreESY_SY_EEEEENS4_28SM100_TMA_2SM_LOAD_MULTICASTENS4_14ComposedLayoutINS4_7SwizzleILi3ELi4ELi3EEENS4_18smem_ptr_flag_bitsILi16EEENST_INS5_IJNSA_ILi8EEESG_EEENS5_IJSG_SC_EEEEEEEvNS4_8identityES11_NS12_IS14_S16_NST_INS5_IJSG_S17_EEENS5_IJSC_SG_EEEEEEEvS1C_EENS_8epilogue10collective18CollectiveEpilogueINS1I_23Sm100TmaWarpSpecializedILi4ELi2ELi16ELb1ELb0EEEJNS5_IJSG_SF_SG_EEENS5_IJNST_ISG_SC_EENST_INS5_IJNSA_ILi16EEENSA_ILi2EEEEEES1E_EEEEESI_SJ_SI_SJ_NS1I_6fusion15FusionCallbacksIS1M_NS1U_17LinearCombinationISI_fSI_fLNS_15FloatRoundStyleE2EEES1N_S1T_JEEENS4_5SM1004TMEM4LOAD26SM100_TMEM_LOAD_32dp32b16xENS4_13SM90_TMA_LOADENS12_INS13_ILi1ELi4ELi3EEES16_NST_INS5_IJS17_S1P_EEENS5_IJS1P_SC_EEEEEEENS4_39AutoVectorizingCopyWithAssumedAlignmentILi128EEENS4_14SM90_TMA_STOREES29_S2B_S2B_EEEvvEEEEvNT_6ParamsE) ;  /* 0xffffff6002147950 */ /* 0x000fea0003c3ffff */
        .weak           $__internal_1_$__cuda_sm10x_tcgen05_guardrail_trap_phase_invalid_during_alloc
        .type           $__internal_1_$__cuda_sm10x_tcgen05_guardrail_trap_phase_invalid_during_alloc,@function
        .size           $__internal_1_$__cuda_sm10x_tcgen05_guardrail_trap_phase_invalid_during_alloc,($__internal_2_$__cuda_sm10x_tcgen05_guardrail_trap_unallocated_columns_being_dealloced - $__internal_1_$__cuda_sm10x_tcgen05_guardrail_trap_phase_invalid_during_alloc)
$__internal_1_$__cuda_sm10x_tcgen05_guardrail_trap_phase_invalid_during_alloc:
[----:B------:R-:W-:Y:S05]  /*9fb0*/  BPT.TRAP 0x1 ;  /* 0x000000040000795c */ /* 0x000fea0000300000 */
[----:B------:R-:W-:-:S04]  /*9fc0*/  MOV R5, 0x0 ;  /* 0x0000000000057802 */ /* 0x000fc80000000f00 */
[----:B------:R-:W-:Y:S05]  /*9fd0*/  RET.REL.NODEC R4 `(_ZN7cutlass13device_kernelINS_4gemm6kernel13GemmUniversalIN4cute5tupleIJiiiiEEENS1_10collective13CollectiveMmaINS1_35MainloopSm100TmaUmmaWarpSpecializedILi6ELi2ELi4ENS5_IJNS4_1CILi4EEESB_NSA_ILi1EEEEEEEENS5_IJNSA_ILi128EEESF_NSA_ILi64EEEEEENS_6half_tENS5_IJlSC_lEEESI_NS5_IJSC_llEEENS4_8TiledMMAINS4_8MMA_AtomIJNS4_26SM100_MMA_F16BF16_2x1SM_SSISI_SI_fLi128ELi128ELNS4_4UMMA5MajorE0ELSP_1ELNSO_7ScaleInE0ELSQ_0EEEEEENS4_6LayoutINS5_IJSC_SC_SC_EEENS5_IJNSA_ILi0EEESV_SV_EEEEENS5_IJNS4_10UnderscoreESY_SY_EEEEENS4_28SM100_TMA_2SM_LOAD_MULTICASTENS4_14ComposedLayoutINS4_7SwizzleILi3ELi4ELi3EEENS4_18smem_ptr_flag_bitsILi16EEENST_INS5_IJNSA_ILi8EEESG_EEENS5_IJSG_SC_EEEEEEEvNS4_8identityES11_NS12_IS14_S16_NST_INS5_IJSG_S17_EEENS5_IJSC_SG_EEEEEEEvS1C_EENS_8epilogue10collective18CollectiveEpilogueINS1I_23Sm100TmaWarpSpecializedILi4ELi2ELi16ELb1ELb0EEEJNS5_IJSG_SF_SG_EEENS5_IJNST_ISG_SC_EENST_INS5_IJNSA_ILi16EEENSA_ILi2EEEEEES1E_EEEEESI_SJ_SI_SJ_NS1I_6fusion15FusionCallbacksIS1M_NS1U_17LinearCombinationISI_fSI_fLNS_15FloatRoundStyleE2EEES1N_S1T_JEEENS4_5SM1004TMEM4LOAD26SM100_TMEM_LOAD_32dp32b16xENS4_13SM90_TMA_LOADENS12_INS13_ILi1ELi4ELi3EEES16_NST_INS5_IJS17_S1P_EEENS5_IJS1P_SC_EEEEEEENS4_39AutoVectorizingCopyWithAssumedAlignmentILi128EEENS4_14SM90_TMA_STOREES29_S2B_S2B_EEEvvEEEEvNT_6ParamsE) ;  /* 0xffffff6004087950 */ /* 0x000fea0003c3ffff */
        .weak           $__internal_2_$__cuda_sm10x_tcgen05_guardrail_trap_unallocated_columns_being_dealloced
        .type           $__internal_2_$__cuda_sm10x_tcgen05_guardrail_trap_unallocated_columns_being_dealloced,@function
        .size           $__internal_2_$__cuda_sm10x_tcgen05_guardrail_trap_unallocated_columns_being_dealloced,(.L_x_203 - $__internal_2_$__cuda_sm10x_tcgen05_guardrail_trap_unallocated_columns_being_dealloced)
$__internal_2_$__cuda_sm10x_tcgen05_guardrail_trap_unallocated_columns_being_dealloced:
[----:B------:R-:W-:Y:S05]  /*9fe0*/  BPT.TRAP 0x1 ;  /* 0x000000040000795c */ /* 0x000fea0000300000 */
[----:B------:R-:W-:-:S04]  /*9ff0*/  HFMA2 R3, -RZ, RZ, 0, 0 ;  /* 0x00000000ff037431 */ /* 0x000fc800000001ff */
[----:B------:R-:W-:Y:S05]  /*a000*/  RET.REL.NODEC R2 `(_ZN7cutlass13device_kernelINS_4gemm6kernel13GemmUniversalIN4cute5tupleIJiiiiEEENS1_10collective13CollectiveMmaINS1_35MainloopSm100TmaUmmaWarpSpecializedILi6ELi2ELi4ENS5_IJNS4_1CILi4EEESB_NSA_ILi1EEEEEEEENS5_IJNSA_ILi128EEESF_NSA_ILi64EEEEEENS_6half_tENS5_IJlSC_lEEESI_NS5_IJSC_llEEENS4_8TiledMMAINS4_8MMA_AtomIJNS4_26SM100_MMA_F16BF16_2x1SM_SSISI_SI_fLi128ELi128ELNS4_4UMMA5MajorE0ELSP_1ELNSO_7ScaleInE0ELSQ_0EEEEEENS4_6LayoutINS5_IJSC_SC_SC_EEENS5_IJNSA_ILi0EEESV_SV_EEEEENS5_IJNS4_10UnderscoreESY_SY_EEEEENS4_28SM100_TMA_2SM_LOAD_MULTICASTENS4_14ComposedLayoutINS4_7SwizzleILi3ELi4ELi3EEENS4_18smem_ptr_flag_bitsILi16EEENST_INS5_IJNSA_ILi8EEESG_EEENS5_IJSG_SC_EEEEEEEvNS4_8identityES11_NS12_IS14_S16_NST_INS5_IJSG_S17_EEENS5_IJSC_SG_EEEEEEEvS1C_EENS_8epilogue10collective18CollectiveEpilogueINS1I_23Sm100TmaWarpSpecializedILi4ELi2ELi16ELb1ELb0EEEJNS5_IJSG_SF_SG_EEENS5_IJNST_ISG_SC_EENST_INS5_IJNSA_ILi16EEENSA_ILi2EEEEEES1E_EEEEESI_SJ_SI_SJ_NS1I_6fusion15FusionCallbacksIS1M_NS1U_17LinearCombinationISI_fSI_fLNS_15FloatRoundStyleE2EEES1N_S1T_JEEENS4_5SM1004TMEM4LOAD26SM100_TMEM_LOAD_32dp32b16xENS4_13SM90_TMA_LOADENS12_INS13_ILi1ELi4ELi3EEES16_NST_INS5_IJS17_S1P_EEENS5_IJS1P_SC_EEEEEEENS4_39AutoVectorizingCopyWithAssumedAlignmentILi128EEENS4_14SM90_TMA_STOREES29_S2B_S2B_EEEvvEEEEvNT_6ParamsE) ;  /* 0xffffff5c02fc7950 */ /* 0x000fea0003c3ffff */
.L_x_202:
[----:B------:R-:W-:-:S00]  /*a010*/  BRA `(.L_x_202) ;  /* 0xfffffffc00fc7947 */ /* 0x000fc0000383ffff */
[----:B------:R-:W-:-:S00]  /*a020*/  NOP ;  /* 0x0000000000007918 */ /* 0x000fc00000000000 */
        /* <DEDUP_REMOVED lines=13> */
.L_x_203:


//--------------------- .nv.global.init           --------------------------
	.section	.nv.global.init,"aw",@progbits
.nv.global.init:
	.type		$str$27,@object
	.size		$str$27,($str$28 - $str$27)
$str$27:
        /*0000*/ 	.byte	0x28, 0x61, 0x64, 0x64, 0x72, 0x65, 0x73, 0x73, 0x20, 0x26, 0x20, 0x6d, 0x61, 0x73, 0x6b, 0x29
        /*0010*/ 	.byte	0x20, 0x3d, 0x3d, 0x20, 0x30, 0x00
	.type		$str$28,@object
	.size		$str$28,($str$26 - $str$28)
$str$28:
        /*0016*/ 	.byte	0x2f, 0x74, 0x6d, 0x70, 0x2f, 0x63, 0x75, 0x74, 0x6c, 0x61, 0x73, 0x73, 0x5f, 0x73, 0x77, 0x65
        /*0026*/ 	.byte	0x65, 0x70, 0x5f, 0x73, 0x72, 0x63, 0x2f, 0x69, 0x6e, 0x63, 0x6c, 0x75, 0x64, 0x65, 0x2f, 0x63
        /*0036*/ 	.byte	0x75, 0x74, 0x65, 0x2f, 0x70, 0x6f, 0x69, 0x6e, 0x74, 0x65, 0x72, 0x5f, 0x66, 0x6c, 0x61, 0x67
        /*0046*/ 	.byte	0x67, 0x65, 0x64, 0x2e, 0x68, 0x70, 0x70, 0x00
	.type		$str$26,@object
	.size		$str$26,($str$25 - $str$26)
$str$26:
        /*004e*/ 	.byte	0x2f, 0x74, 0x6d, 0x70, 0x2f, 0x63, 0x75, 0x74, 0x6c, 0x61, 0x73, 0x73, 0x5f, 0x73, 0x77, 0x65
        /*005e*/ 	.byte	0x65, 0x70, 0x5f, 0x73, 0x72, 0x63, 0x2f, 0x69, 0x6e, 0x63, 0x6c, 0x75, 0x64, 0x65, 0x2f, 0x63
        /*006e*/ 	.byte	0x75, 0x74, 0x65, 0x2f, 0x61, 0x74, 0x6f, 0x6d, 0x2f, 0x63, 0x6f, 0x70, 0x79, 0x5f, 0x74, 0x72
        /*007e*/ 	.byte	0x61, 0x69, 0x74, 0x73, 0x5f, 0x73, 0x6d, 0x31, 0x30, 0x30, 0x2e, 0x68, 0x70, 0x70, 0x00
	.type		$str$25,@object
	.size		$str$25,(__unnamed_1 - $str$25)
$str$25:
        /*008d*/ 	.byte	0x28, 0x28, 0x75, 0x69, 0x6e, 0x74, 0x33, 0x32, 0x5f, 0x74, 0x28, 0x74, 0x68, 0x72, 0x65, 0x61
        /*009d*/ 	.byte	0x64, 0x49, 0x64, 0x78, 0x2e, 0x78, 0x29, 0x20, 0x2f, 0x20, 0x33, 0x32, 0x29, 0x20, 0x25, 0x20
        /*00ad*/ 	.byte	0x34, 0x29, 0x20, 0x3d, 0x3d, 0x20, 0x28, 0x28, 0x28, 0x74, 0x6d, 0x65, 0x6d, 0x5f, 0x61, 0x64
        /*00bd*/ 	.byte	0x64, 0x72, 0x20, 0x3e, 0x3e, 0x20, 0x31, 0x36, 0x29, 0x20, 0x2f, 0x20, 0x33, 0x32, 0x29, 0x20
        /*00cd*/ 	.byte	0x25, 0x20, 0x34, 0x29, 0x00
	.type		__unnamed_1,@object
	.size		__unnamed_1,(__unnamed_2 - __unnamed_1)
__unnamed_1:
        /*00d2*/ 	.byte	0x61, 0x75, 0x74, 0x6f, 0x20, 0x63, 0x75, 0x74, 0x65, 0x3a, 0x3a, 0x61, 0x73, 0x5f, 0x70, 0x6f
        /* <DEDUP_REMOVED lines=24> */
        /*0262*/ 	.byte	0x34, 0x38, 0x3e, 0x3e, 0x3e, 0x3e, 0x5d, 0x00
	.type		__unnamed_2,@object
	.size		__unnamed_2,(.L_2 - __unnamed_2)
__unnamed_2:
        /* <DEDUP_REMOVED lines=40> */
        /*04ea*/ 	.byte	0x3a, 0x3a, 0x43, 0x3c, 0x30, 0x3e, 0x3e, 0x3e, 0x3e, 0x5d, 0x00
.L_2:


//--------------------- .nv.shared._ZN7cutlass13device_kernelINS_4gemm6kernel13GemmUniversalIN4cute5tupleIJiiiiEEENS1_10collective13CollectiveMmaINS1_35MainloopSm100TmaUmmaWarpSpecializedILi6ELi2ELi4ENS5_IJNS4_1CILi4EEESB_NSA_ILi1EEEEEEEENS5_IJNSA_ILi128EEESF_NSA_ILi64EEEEEENS_6half_tENS5_IJlSC_lEEESI_NS5_IJSC_llEEENS4_8TiledMMAINS4_8MMA_AtomIJNS4_26SM100_MMA_F16BF16_2x1SM_SSISI_SI_fLi128ELi128ELNS4_4UMMA5MajorE0ELSP_1ELNSO_7ScaleInE0ELSQ_0EEEEEENS4_6LayoutINS5_IJSC_SC_SC_EEENS5_IJNSA_ILi0EEESV_SV_EEEEENS5_IJNS4_10UnderscoreESY_SY_EEEEENS4_28SM100_TMA_2SM_LOAD_MULTICASTENS4_14ComposedLayoutINS4_7SwizzleILi3ELi4ELi3EEENS4_18smem_ptr_flag_bitsILi16EEENST_INS5_IJNSA_ILi8EEESG_EEENS5_IJSG_SC_EEEEEEEvNS4_8identityES11_NS12_IS14_S16_NST_INS5_IJSG_S17_EEENS5_IJSC_SG_EEEEEEEvS1C_EENS_8epilogue10collective18CollectiveEpilogueINS1I_23Sm100TmaWarpSpecializedILi4ELi2ELi16ELb1ELb0EEEJNS5_IJSG_SF_SG_EEENS5_IJNST_ISG_SC_EENST_INS5_IJNSA_ILi16EEENSA_ILi2EEEEEES1E_EEEEESI_SJ_SI_SJ_NS1I_6fusion15FusionCallbacksIS1M_NS1U_17LinearCombinationISI_fSI_fLNS_15FloatRoundStyleE2EEES1N_S1T_JEEENS4_5SM1004TMEM4LOAD26SM100_TMEM_LOAD_32dp32b16xENS4_13SM90_TMA_LOADENS12_INS13_ILi1ELi4ELi3EEES16_NST_INS5_IJS17_S1P_EEENS5_IJS1P_SC_EEEEEEENS4_39AutoVectorizingCopyWithAssumedAlignmentILi128EEENS4_14SM90_TMA_STOREES29_S2B_S2B_EEEvvEEEEvNT_6ParamsE --------------------------
	.section	.nv.shared._ZN7cutlass13device_kernelINS_4gemm6kernel13GemmUniversalIN4cute5tupleIJiiiiEEENS1_10collective13CollectiveMmaINS1_35MainloopSm100TmaUmmaWarpSpecializedILi6ELi2ELi4ENS5_IJNS4_1CILi4EEESB_NSA_ILi1EEEEEEEENS5_IJNSA_ILi128EEESF_NSA_ILi64EEEEEENS_6half_tENS5_IJlSC_lEEESI_NS5_IJSC_llEEENS4_8TiledMMAINS4_8MMA_AtomIJNS4_26SM100_MMA_F16BF16_2x1SM_SSISI_SI_fLi128ELi128ELNS4_4UMMA5MajorE0ELSP_1ELNSO_7ScaleInE0ELSQ_0EEEEEENS4_6LayoutINS5_IJSC_SC_SC_EEENS5_IJNSA_ILi0EEESV_SV_EEEEENS5_IJNS4_10UnderscoreESY_SY_EEEEENS4_28SM100_TMA_2SM_LOAD_MULTICASTENS4_14ComposedLayoutINS4_7SwizzleILi3ELi4ELi3EEENS4_18smem_ptr_flag_bitsILi16EEENST_INS5_IJNSA_ILi8EEESG_EEENS5_IJSG_SC_EEEEEEEvNS4_8identityES11_NS12_IS14_S16_NST_INS5_IJSG_S17_EEENS5_IJSC_SG_EEEEEEEvS1C_EENS_8epilogue10collective18CollectiveEpilogueINS1I_23Sm100TmaWarpSpecializedILi4ELi2ELi16ELb1ELb0EEEJNS5_IJSG_SF_SG_EEENS5_IJNST_ISG_SC_EENST_INS5_IJNSA_ILi16EEENSA_ILi2EEEEEES1E_EEEEESI_SJ_SI_SJ_NS1I_6fusion15FusionCallbacksIS1M_NS1U_17LinearCombinationISI_fSI_fLNS_15FloatRoundStyleE2EEES1N_S1T_JEEENS4_5SM1004TMEM4LOAD26SM100_TMEM_LOAD_32dp32b16xENS4_13SM90_TMA_LOADENS12_INS13_ILi1ELi4ELi3EEES16_NST_INS5_IJS17_S1P_EEENS5_IJS1P_SC_EEEEEEENS4_39AutoVectorizingCopyWithAssumedAlignmentILi128EEENS4_14SM90_TMA_STOREES29_S2B_S2B_EEEvvEEEEvNT_6ParamsE,"aw",@nobits
	.sectionflags	@""
	.align	16
	.zero		1024


//--------------------- .nv.shared.reserved.0     --------------------------
	.section	.nv.shared.reserved.0,"aw",@nobits
	.weak		__nv_reservedSMEM_offset_0_alias
	.size		__nv_reservedSMEM_offset_0_alias, 0, 64
	.other		__nv_reservedSMEM_offset_0_alias,@"STO_CUDA_RESERVED_SHARED STV_DEFAULT"
__nv_reservedSMEM_offset_0_alias:
	.zero		0
.nv.shared.reserved.0:
	.zero		64
	.weak		__nv_reservedSMEM_tcgen05_partition
	.type		__nv_reservedSMEM_tcgen05_partition,@object
	.size		__nv_reservedSMEM_tcgen05_partition,(.L_0 - __nv_reservedSMEM_tcgen05_partition)
__nv_reservedSMEM_tcgen05_partition:
	.zero		32
.L_0:


//--------------------- .nv.global                --------------------------
	.section	.nv.global,"aw",@nobits
.nv.global:
	.type		_ZN40_INTERNAL_cfc4c388_4_k_cu_5adb54ea_345534cute1_E,@object
	.size		_ZN40_INTERNAL_cfc4c388_4_k_cu_5adb54ea_345534cute1_E,(_ZN40_INTERNAL_cfc4c388_4_k_cu_5adb54ea_345534cuda3std3__45__cpo6cbeginE - _ZN40_INTERNAL_cfc4c388_4_k_cu_5adb54ea_345534cute1_E)
_ZN40_INTERNAL_cfc4c388_4_k_cu_5adb54ea_345534cute1_E:
	.zero		1
	.type		_ZN40_INTERNAL_cfc4c388_4_k_cu_5adb54ea_345534cuda3std3__45__cpo6cbeginE,@object
	.size		_ZN40_INTERNAL_cfc4c388_4_k_cu_5adb54ea_345534cuda3std3__45__cpo6cbeginE,(_ZN40_INTERNAL_cfc4c388_4_k_cu_5adb54ea_345534cuda3std3__48in_placeE - _ZN40_INTERNAL_cfc4c388_4_k_cu_5adb54ea_345534cuda3std3__45__cpo6cbeginE)
_ZN40_INTERNAL_cfc4c388_4_k_cu_5adb54ea_345534cuda3std3__45__cpo6cbeginE:
	.zero		1
	.type		_ZN40_INTERNAL_cfc4c388_4_k_cu_5adb54ea_345534cuda3std3__48in_placeE,@object
	.size		_ZN40_INTERNAL_cfc4c388_4_k_cu_5adb54ea_345534cuda3std3__48in_placeE,(_ZN40_INTERNAL_cfc4c388_4_k_cu_5adb54ea_345534cuda3std6ranges3__45__cpo9iter_moveE - _ZN40_INTERNAL_cfc4c388_4_k_cu_5adb54ea_345534cuda3std3__48in_placeE)
_ZN40_INTERNAL_cfc4c388_4_k_cu_5adb54ea_345534cuda3std3__48in_placeE:
	.zero		1
	.type		_ZN40_INTERNAL_cfc4c388_4_k_cu_5adb54ea_345534cuda3std6ranges3__45__cpo9iter_moveE,@object
	.size		_ZN40_INTERNAL_cfc4c388_4_k_cu_5adb54ea_345534cuda3std6ranges3__45__cpo9iter_moveE,(_ZN40_INTERNAL_cfc4c388_4_k_cu_5adb54ea_345534cuda3std3__45__cpo5beginE - _ZN40_INTERNAL_cfc4c388_4_k_cu_5adb54ea_345534cuda3std6ranges3__45__cpo9iter_moveE)
_ZN40_INTERNAL_cfc4c388_4_k_cu_5adb54ea_345534cuda3std6ranges3__45__cpo9iter_moveE:
	.zero		1
	.type		_ZN40_INTERNAL_cfc4c388_4_k_cu_5adb54ea_345534cuda3std3__45__cpo5beginE,@object
	.size		_ZN40_INTERNAL_cfc4c388_4_k_cu_5adb54ea_345534cuda3std3__45__cpo5beginE,(_ZN40_INTERNAL_cfc4c388_4_k_cu_5adb54ea_345534cuda3std3__442_GLOBAL__N__cfc4c388_4_k_cu_5adb54ea_345536ignoreE - _ZN40_INTERNAL_cfc4c388_4_k_cu_5adb54ea_345534cuda3std3__45__cpo5beginE)
_ZN40_INTERNAL_cfc4c388_4_k_cu_5adb54ea_345534cuda3std3__45__cpo5beginE:
	.zero		1
	.type		_ZN40_INTERNAL_cfc4c388_4_k_cu_5adb54ea_345534cuda3std3__442_GLOBAL__N__cfc4c388_4_k_cu_5adb54ea_345536ignoreE,@object
	.size		_ZN40_INTERNAL_cfc4c388_4_k_cu_5adb54ea_345534cuda3std3__442_GLOBAL__N__cfc4c388_4_k_cu_5adb54ea_345536ignoreE,(_ZN40_INTERNAL_cfc4c388_4_k_cu_5adb54ea_345534cute7productE - _ZN40_INTERNAL_cfc4c388_4_k_cu_5adb54ea_345534cuda3std3__442_GLOBAL__N__cfc4c388_4_k_cu_5adb54ea_345536ignoreE)
_ZN40_INTERNAL_cfc4c388_4_k_cu_5adb54ea_345534cuda3std3__442_GLOBAL__N__cfc4c388_4_k_cu_5adb54ea_345536ignoreE:
	.zero		1
	.type		_ZN40_INTERNAL_cfc4c388_4_k_cu_5adb54ea_345534cute7productE,@object
	.size		_ZN40_INTERNAL_cfc4c388_4_k_cu_5adb54ea_345534cute7productE,(_ZN40_INTERNAL_cfc4c388_4_k_cu_5adb54ea_345534cuda3std3__45__cpo3endE - _ZN40_INTERNAL_cfc4c388_4_k_cu_5adb54ea_345534cute7productE)
_ZN40_INTERNAL_cfc4c388_4_k_cu_5adb54ea_345534cute7productE:
	.zero		1
	.type		_ZN40_INTERNAL_cfc4c388_4_k_cu_5adb54ea_345534cuda3std3__45__cpo3endE,@object
	.size		_ZN40_INTERNAL_cfc4c388_4_k_cu_5adb54ea_345534cuda3std3__45__cpo3endE,(_ZN40_INTERNAL_cfc4c388_4_k_cu_5adb54ea_345534cuda3std3__419piecewise_constructE - _ZN40_INTERNAL_cfc4c388_4_k_cu_5adb54ea_345534cuda3std3__45__cpo3endE)
_ZN40_INTERNAL_cfc4c388_4_k_cu_5adb54ea_345534cuda3std3__45__cpo3endE:
	.zero		1
	.type		_ZN40_INTERNAL_cfc4c388_4_k_cu_5adb54ea_345534cuda3std3__419piecewise_constructE,@object
	.size		_ZN40_INTERNAL_cfc4c388_4_k_cu_5adb54ea_345534cuda3std3__419piecewise_constructE,(_ZN40_INTERNAL_cfc4c388_4_k_cu_5adb54ea_345534cuda3std3__45__cpo4cendE - _ZN40_INTERNAL_cfc4c388_4_k_cu_5adb54ea_345534cuda3std3__419piecewise_constructE)
_ZN40_INTERNAL_cfc4c388_4_k_cu_5adb54ea_345534cuda3std3__419piecewise_constructE:
	.zero		1
	.type		_ZN40_INTERNAL_cfc4c388_4_k_cu_5adb54ea_345534cuda3std3__45__cpo4cendE,@object
	.size		_ZN40_INTERNAL_cfc4c388_4_k_cu_5adb54ea_345534cuda3std3__45__cpo4cendE,(_ZN40_INTERNAL_cfc4c388_4_k_cu_5adb54ea_345534cuda3std6ranges3__45__cpo4swapE - _ZN40_INTERNAL_cfc4c388_4_k_cu_5adb54ea_345534cuda3std3__45__cpo4cendE)
_ZN40_INTERNAL_cfc4c388_4_k_cu_5adb54ea_345534cuda3std3__45__cpo4cendE:
	.zero		1
	.type		_ZN40_INTERNAL_cfc4c388_4_k_cu_5adb54ea_345534cuda3std6ranges3__45__cpo4swapE,@object
	.size		_ZN40_INTERNAL_cfc4c388_4_k_cu_5adb54ea_345534cuda3std6ranges3__45__cpo4swapE,(.L_10 - _ZN40_INTERNAL_cfc4c388_4_k_cu_5adb54ea_345534cuda3std6ranges3__45__cpo4swapE)
_ZN40_INTERNAL_cfc4c388_4_k_cu_5adb54ea_345534cuda3std6ranges3__45__cpo4swapE:
	.zero		1
.L_10:


//--------------------- .nv.constant0._ZN7cutlass13device_kernelINS_4gemm6kernel13GemmUniversalIN4cute5tupleIJiiiiEEENS1_10collective13CollectiveMmaINS1_35MainloopSm100TmaUmmaWarpSpecializedILi6ELi2ELi4ENS5_IJNS4_1CILi4EEESB_NSA_ILi1EEEEEEEENS5_IJNSA_ILi128EEESF_NSA_ILi64EEEEEENS_6half_tENS5_IJlSC_lEEESI_NS5_IJSC_llEEENS4_8TiledMMAINS4_8MMA_AtomIJNS4_26SM100_MMA_F16BF16_2x1SM_SSISI_SI_fLi128ELi128ELNS4_4UMMA5MajorE0ELSP_1ELNSO_7ScaleInE0ELSQ_0EEEEEENS4_6LayoutINS5_IJSC_SC_SC_EEENS5_IJNSA_ILi0EEESV_SV_EEEEENS5_IJNS4_10UnderscoreESY_SY_EEEEENS4_28SM100_TMA_2SM_LOAD_MULTICASTENS4_14ComposedLayoutINS4_7SwizzleILi3ELi4ELi3EEENS4_18smem_ptr_flag_bitsILi16EEENST_INS5_IJNSA_ILi8EEESG_EEENS5_IJSG_SC_EEEEEEEvNS4_8identityES11_NS12_IS14_S16_NST_INS5_IJSG_S17_EEENS5_IJSC_SG_EEEEEEEvS1C_EENS_8epilogue10collective18CollectiveEpilogueINS1I_23Sm100TmaWarpSpecializedILi4ELi2ELi16ELb1ELb0EEEJNS5_IJSG_SF_SG_EEENS5_IJNST_ISG_SC_EENST_INS5_IJNSA_ILi16EEENSA_ILi2EEEEEES1E_EEEEESI_SJ_SI_SJ_NS1I_6fusion15FusionCallbacksIS1M_NS1U_17LinearCombinationISI_fSI_fLNS_15FloatRoundStyleE2EEES1N_S1T_JEEENS4_5SM1004TMEM4LOAD26SM100_TMEM_LOAD_32dp32b16xENS4_13SM90_TMA_LOADENS12_INS13_ILi1ELi4ELi3EEES16_NST_INS5_IJS17_S1P_EEENS5_IJS1P_SC_EEEEEEENS4_39AutoVectorizingCopyWithAssumedAlignmentILi128EEENS4_14SM90_TMA_STOREES29_S2B_S2B_EEEvvEEEEvNT_6ParamsE --------------------------
	.section	.nv.constant0._ZN7cutlass13device_kernelINS_4gemm6kernel13GemmUniversalIN4cute5tupleIJiiiiEEENS1_10collective13CollectiveMmaINS1_35MainloopSm100TmaUmmaWarpSpecializedILi6ELi2ELi4ENS5_IJNS4_1CILi4EEESB_NSA_ILi1EEEEEEEENS5_IJNSA_ILi128EEESF_NSA_ILi64EEEEEENS_6half_tENS5_IJlSC_lEEESI_NS5_IJSC_llEEENS4_8TiledMMAINS4_8MMA_AtomIJNS4_26SM100_MMA_F16BF16_2x1SM_SSISI_SI_fLi128ELi128ELNS4_4UMMA5MajorE0ELSP_1ELNSO_7ScaleInE0ELSQ_0EEEEEENS4_6LayoutINS5_IJSC_SC_SC_EEENS5_IJNSA_ILi0EEESV_SV_EEEEENS5_IJNS4_10UnderscoreESY_SY_EEEEENS4_28SM100_TMA_2SM_LOAD_MULTICASTENS4_14ComposedLayoutINS4_7SwizzleILi3ELi4ELi3EEENS4_18smem_ptr_flag_bitsILi16EEENST_INS5_IJNSA_ILi8EEESG_EEENS5_IJSG_SC_EEEEEEEvNS4_8identityES11_NS12_IS14_S16_NST_INS5_IJSG_S17_EEENS5_IJSC_SG_EEEEEEEvS1C_EENS_8epilogue10collective18CollectiveEpilogueINS1I_23Sm100TmaWarpSpecializedILi4ELi2ELi16ELb1ELb0EEEJNS5_IJSG_SF_SG_EEENS5_IJNST_ISG_SC_EENST_INS5_IJNSA_ILi16EEENSA_ILi2EEEEEES1E_EEEEESI_SJ_SI_SJ_NS1I_6fusion15FusionCallbacksIS1M_NS1U_17LinearCombinationISI_fSI_fLNS_15FloatRoundStyleE2EEES1N_S1T_JEEENS4_5SM1004TMEM4LOAD26SM100_TMEM_LOAD_32dp32b16xENS4_13SM90_TMA_LOADENS12_INS13_ILi1ELi4ELi3EEES16_NST_INS5_IJS17_S1P_EEENS5_IJS1P_SC_EEEEEEENS4_39AutoVectorizingCopyWithAssumedAlignmentILi128EEENS4_14SM90_TMA_STOREES29_S2B_S2B_EEEvvEEEEvNT_6ParamsE,"a",@progbits
	.sectionflags	@""
	.align	4
.nv.constant0._ZN7cutlass13device_kernelINS_4gemm6kernel13GemmUniversalIN4cute5tupleIJiiiiEEENS1_10collective13CollectiveMmaINS1_35MainloopSm100TmaUmmaWarpSpecializedILi6ELi2ELi4ENS5_IJNS4_1CILi4EEESB_NSA_ILi1EEEEEEEENS5_IJNSA_ILi128EEESF_NSA_ILi64EEEEEENS_6half_tENS5_IJlSC_lEEESI_NS5_IJSC_llEEENS4_8TiledMMAINS4_8MMA_AtomIJNS4_26SM100_MMA_F16BF16_2x1SM_SSISI_SI_fLi128ELi128ELNS4_4UMMA5MajorE0ELSP_1ELNSO_7ScaleInE0ELSQ_0EEEEEENS4_6LayoutINS5_IJSC_SC_SC_EEENS5_IJNSA_ILi0EEESV_SV_EEEEENS5_IJNS4_10UnderscoreESY_SY_EEEEENS4_28SM100_TMA_2SM_LOAD_MULTICASTENS4_14ComposedLayoutINS4_7SwizzleILi3ELi4ELi3EEENS4_18smem_ptr_flag_bitsILi16EEENST_INS5_IJNSA_ILi8EEESG_EEENS5_IJSG_SC_EEEEEEEvNS4_8identityES11_NS12_IS14_S16_NST_INS5_IJSG_S17_EEENS5_IJSC_SG_EEEEEEEvS1C_EENS_8epilogue10collective18CollectiveEpilogueINS1I_23Sm100TmaWarpSpecializedILi4ELi2ELi16ELb1ELb0EEEJNS5_IJSG_SF_SG_EEENS5_IJNST_ISG_SC_EENST_INS5_IJNSA_ILi16EEENSA_ILi2EEEEEES1E_EEEEESI_SJ_SI_SJ_NS1I_6fusion15FusionCallbacksIS1M_NS1U_17LinearCombinationISI_fSI_fLNS_15FloatRoundStyleE2EEES1N_S1T_JEEENS4_5SM1004TMEM4LOAD26SM100_TMEM_LOAD_32dp32b16xENS4_13SM90_TMA_LOADENS12_INS13_ILi1ELi4ELi3EEES16_NST_INS5_IJS17_S1P_EEENS5_IJS1P_SC_EEEEEEENS4_39AutoVectorizingCopyWithAssumedAlignmentILi128EEENS4_14SM90_TMA_STOREES29_S2B_S2B_EEEvvEEEEvNT_6ParamsE:
	.zero		2944


//--------------------- SYMBOLS --------------------------

	.type		.nv.reservedSmem.offset0,@object
	.size		.nv.reservedSmem.offset0,0x4
	.type		.nv.reservedSmem.cap,@object
	.size		.nv.reservedSmem.cap,0x4
	.type		__assertfail,@function
